//
// Generated by NVIDIA NVVM Compiler
//
// Compiler Build ID: CL-36424714
// Cuda compilation tools, release 13.0, V13.0.88
// Based on NVVM 20.0.0
//

.version 9.0
.target sm_100
.address_size 64

	// .globl	matrixSigmoid
.func  (.param .b64 func_retval0) __internal_accurate_pow
(
	.param .b64 __internal_accurate_pow_param_0
)
;

.visible .entry matrixSigmoid(
	.param .u64 .ptr .align 1 matrixSigmoid_param_0,
	.param .u32 matrixSigmoid_param_1,
	.param .u32 matrixSigmoid_param_2,
	.param .u32 matrixSigmoid_param_3,
	.param .u32 matrixSigmoid_param_4,
	.param .u32 matrixSigmoid_param_5
)
{
	.reg .pred 	%p<39>;
	.reg .b32 	%r<64>;
	.reg .b32 	%f<13>;
	.reg .b64 	%rd<18>;
	.reg .b64 	%fd<62>;

	ld.param.u64 	%rd5, [matrixSigmoid_param_0];
	ld.param.u32 	%r28, [matrixSigmoid_param_2];
	ld.param.u32 	%r29, [matrixSigmoid_param_3];
	ld.param.u32 	%r30, [matrixSigmoid_param_4];
	ld.param.u32 	%r31, [matrixSigmoid_param_5];
	cvta.to.global.u64 	%rd1, %rd5;
	setp.lt.s32 	%p1, %r31, 1;
	@%p1 bra 	$L__BB0_28;
	mov.u32 	%r1, %tid.x;
	mov.u32 	%r2, %tid.y;
	mov.f64 	%fd16, 0d4005BF0A8B145769;
	{
	.reg .b32 %temp; 
	mov.b64 	{%temp, %r3}, %fd16;
	}
	and.b32  	%r4, %r31, 1;
	and.b32  	%r5, %r31, 2147483646;
	neg.s32 	%r6, %r5;
	add.s32 	%r33, %r2, %r28;
	mad.lo.s32 	%r7, %r29, %r33, %r1;
	mul.lo.s32 	%r34, %r29, %r28;
	shl.b32 	%r8, %r34, 1;
	mad.lo.s32 	%r9, %r2, %r29, %r1;
	mov.b32 	%r59, 0;
$L__BB0_2:
	ld.param.u32 	%r58, [matrixSigmoid_param_1];
	setp.eq.s32 	%p2, %r31, 1;
	mul.lo.s32 	%r11, %r59, %r58;
	add.s32 	%r12, %r11, %r1;
	mov.b32 	%r63, 0;
	@%p2 bra 	$L__BB0_19;
	add.s32 	%r61, %r7, %r11;
	add.s32 	%r60, %r9, %r11;
	mov.u32 	%r62, %r6;
$L__BB0_4:
	setp.ge.s32 	%p3, %r12, %r29;
	setp.ge.s32 	%p4, %r60, %r30;
	or.pred  	%p5, %p3, %p4;
	@%p5 bra 	$L__BB0_11;
	setp.lt.s32 	%p6, %r3, 0;
	mul.wide.s32 	%rd6, %r60, 4;
	add.s64 	%rd2, %rd1, %rd6;
	ld.global.f32 	%f1, [%rd2];
	neg.f32 	%f4, %f1;
	cvt.f64.f32 	%fd17, %f4;
	{
	.reg .b32 %temp; 
	mov.b64 	{%temp, %r18}, %fd17;
	}
	shr.u32 	%r36, %r18, 20;
	and.b32  	%r37, %r36, 2047;
	add.s32 	%r38, %r37, -1012;
	mov.b64 	%rd7, %fd17;
	shl.b64 	%rd8, %rd7, %r38;
	setp.eq.s64 	%p7, %rd8, -9223372036854775808;
	{ // callseq 0, 0
	.param .b64 param0;
	st.param.f64 	[param0], %fd17;
	.param .b64 retval0;
	call.uni (retval0), 
	__internal_accurate_pow, 
	(
	param0
	);
	ld.param.f64 	%fd18, [retval0];
	} // callseq 0
	neg.f64 	%fd20, %fd18;
	selp.f64 	%fd21, %fd20, %fd18, %p7;
	selp.f64 	%fd22, %fd21, %fd18, %p6;
	cvt.rzi.f64.f64 	%fd23, %fd17;
	setp.neu.f64 	%p8, %fd23, %fd17;
	selp.f64 	%fd25, 0dFFF8000000000000, %fd22, %p8;
	selp.f64 	%fd59, %fd25, %fd22, %p6;
	add.f64 	%fd26, %fd17, 0d4005BF0A8B145769;
	{
	.reg .b32 %temp; 
	mov.b64 	{%temp, %r39}, %fd26;
	}
	and.b32  	%r40, %r39, 2146435072;
	setp.ne.s32 	%p9, %r40, 2146435072;
	@%p9 bra 	$L__BB0_10;
	setp.num.f32 	%p10, %f1, %f1;
	@%p10 bra 	$L__BB0_8;
	mov.f64 	%fd28, 0d4005BF0A8B145769;
	add.rn.f64 	%fd59, %fd28, %fd17;
	bra.uni 	$L__BB0_10;
$L__BB0_8:
	abs.f64 	%fd27, %fd17;
	setp.neu.f64 	%p11, %fd27, 0d7FF0000000000000;
	@%p11 bra 	$L__BB0_10;
	setp.lt.s32 	%p12, %r18, 0;
	selp.b32 	%r41, 0, 2146435072, %p12;
	mov.b32 	%r42, 0;
	mov.b64 	%fd59, {%r42, %r41};
$L__BB0_10:
	setp.eq.f32 	%p13, %f1, 0f00000000;
	add.f64 	%fd29, %fd59, 0d3FF0000000000000;
	rcp.rn.f64 	%fd30, %fd29;
	cvt.rn.f32.f64 	%f5, %fd30;
	selp.f32 	%f6, 0f3F000000, %f5, %p13;
	st.global.f32 	[%rd2], %f6;
$L__BB0_11:
	setp.ge.s32 	%p14, %r12, %r29;
	setp.ge.s32 	%p15, %r61, %r30;
	or.pred  	%p16, %p14, %p15;
	@%p16 bra 	$L__BB0_18;
	setp.lt.s32 	%p17, %r3, 0;
	mul.wide.s32 	%rd10, %r61, 4;
	add.s64 	%rd3, %rd1, %rd10;
	ld.global.f32 	%f2, [%rd3];
	neg.f32 	%f7, %f2;
	cvt.f64.f32 	%fd31, %f7;
	{
	.reg .b32 %temp; 
	mov.b64 	{%temp, %r19}, %fd31;
	}
	shr.u32 	%r43, %r19, 20;
	and.b32  	%r44, %r43, 2047;
	add.s32 	%r45, %r44, -1012;
	mov.b64 	%rd11, %fd31;
	shl.b64 	%rd12, %rd11, %r45;
	setp.eq.s64 	%p18, %rd12, -9223372036854775808;
	{ // callseq 1, 0
	.param .b64 param0;
	st.param.f64 	[param0], %fd31;
	.param .b64 retval0;
	call.uni (retval0), 
	__internal_accurate_pow, 
	(
	param0
	);
	ld.param.f64 	%fd32, [retval0];
	} // callseq 1
	neg.f64 	%fd34, %fd32;
	selp.f64 	%fd35, %fd34, %fd32, %p18;
	selp.f64 	%fd36, %fd35, %fd32, %p17;
	cvt.rzi.f64.f64 	%fd37, %fd31;
	setp.neu.f64 	%p19, %fd37, %fd31;
	selp.f64 	%fd39, 0dFFF8000000000000, %fd36, %p19;
	selp.f64 	%fd60, %fd39, %fd36, %p17;
	add.f64 	%fd40, %fd31, 0d4005BF0A8B145769;
	{
	.reg .b32 %temp; 
	mov.b64 	{%temp, %r46}, %fd40;
	}
	and.b32  	%r47, %r46, 2146435072;
	setp.ne.s32 	%p20, %r47, 2146435072;
	@%p20 bra 	$L__BB0_17;
	setp.nan.f32 	%p21, %f2, %f2;
	@%p21 bra 	$L__BB0_16;
	abs.f64 	%fd41, %fd31;
	setp.neu.f64 	%p22, %fd41, 0d7FF0000000000000;
	@%p22 bra 	$L__BB0_17;
	setp.lt.s32 	%p23, %r19, 0;
	selp.b32 	%r48, 0, 2146435072, %p23;
	mov.b32 	%r49, 0;
	mov.b64 	%fd60, {%r49, %r48};
	bra.uni 	$L__BB0_17;
$L__BB0_16:
	mov.f64 	%fd42, 0d4005BF0A8B145769;
	add.rn.f64 	%fd60, %fd42, %fd31;
$L__BB0_17:
	setp.eq.f32 	%p24, %f2, 0f00000000;
	add.f64 	%fd43, %fd60, 0d3FF0000000000000;
	rcp.rn.f64 	%fd44, %fd43;
	cvt.rn.f32.f64 	%f8, %fd44;
	selp.f32 	%f9, 0f3F000000, %f8, %p24;
	st.global.f32 	[%rd3], %f9;
$L__BB0_18:
	add.s32 	%r62, %r62, 2;
	add.s32 	%r61, %r61, %r8;
	add.s32 	%r60, %r60, %r8;
	setp.ne.s32 	%p25, %r62, 0;
	mov.u32 	%r63, %r5;
	@%p25 bra 	$L__BB0_4;
$L__BB0_19:
	setp.eq.s32 	%p26, %r4, 0;
	@%p26 bra 	$L__BB0_27;
	setp.ge.s32 	%p27, %r12, %r29;
	mad.lo.s32 	%r50, %r63, %r28, %r2;
	mad.lo.s32 	%r24, %r50, %r29, %r12;
	setp.ge.s32 	%p28, %r24, %r30;
	or.pred  	%p29, %p27, %p28;
	@%p29 bra 	$L__BB0_27;
	setp.lt.s32 	%p30, %r3, 0;
	mul.wide.s32 	%rd14, %r24, 4;
	add.s64 	%rd4, %rd1, %rd14;
	ld.global.f32 	%f3, [%rd4];
	neg.f32 	%f10, %f3;
	cvt.f64.f32 	%fd45, %f10;
	{
	.reg .b32 %temp; 
	mov.b64 	{%temp, %r25}, %fd45;
	}
	shr.u32 	%r51, %r25, 20;
	and.b32  	%r52, %r51, 2047;
	add.s32 	%r53, %r52, -1012;
	mov.b64 	%rd15, %fd45;
	shl.b64 	%rd16, %rd15, %r53;
	setp.eq.s64 	%p31, %rd16, -9223372036854775808;
	{ // callseq 2, 0
	.param .b64 param0;
	st.param.f64 	[param0], %fd45;
	.param .b64 retval0;
	call.uni (retval0), 
	__internal_accurate_pow, 
	(
	param0
	);
	ld.param.f64 	%fd46, [retval0];
	} // callseq 2
	neg.f64 	%fd48, %fd46;
	selp.f64 	%fd49, %fd48, %fd46, %p31;
	selp.f64 	%fd50, %fd49, %fd46, %p30;
	cvt.rzi.f64.f64 	%fd51, %fd45;
	setp.neu.f64 	%p32, %fd51, %fd45;
	selp.f64 	%fd53, 0dFFF8000000000000, %fd50, %p32;
	selp.f64 	%fd61, %fd53, %fd50, %p30;
	add.f64 	%fd54, %fd45, 0d4005BF0A8B145769;
	{
	.reg .b32 %temp; 
	mov.b64 	{%temp, %r54}, %fd54;
	}
	and.b32  	%r55, %r54, 2146435072;
	setp.ne.s32 	%p33, %r55, 2146435072;
	@%p33 bra 	$L__BB0_26;
	setp.nan.f32 	%p34, %f3, %f3;
	@%p34 bra 	$L__BB0_25;
	abs.f64 	%fd55, %fd45;
	setp.neu.f64 	%p35, %fd55, 0d7FF0000000000000;
	@%p35 bra 	$L__BB0_26;
	setp.lt.s32 	%p36, %r25, 0;
	selp.b32 	%r56, 0, 2146435072, %p36;
	mov.b32 	%r57, 0;
	mov.b64 	%fd61, {%r57, %r56};
	bra.uni 	$L__BB0_26;
$L__BB0_25:
	mov.f64 	%fd56, 0d4005BF0A8B145769;
	add.rn.f64 	%fd61, %fd56, %fd45;
$L__BB0_26:
	setp.eq.f32 	%p37, %f3, 0f00000000;
	add.f64 	%fd57, %fd61, 0d3FF0000000000000;
	rcp.rn.f64 	%fd58, %fd57;
	cvt.rn.f32.f64 	%f11, %fd58;
	selp.f32 	%f12, 0f3F000000, %f11, %p37;
	st.global.f32 	[%rd4], %f12;
$L__BB0_27:
	add.s32 	%r59, %r59, 1;
	setp.ne.s32 	%p38, %r59, %r31;
	@%p38 bra 	$L__BB0_2;
$L__BB0_28:
	ret;

}
.func  (.param .b64 func_retval0) __internal_accurate_pow(
	.param .b64 __internal_accurate_pow_param_0
)
{
	.reg .pred 	%p<8>;
	.reg .b32 	%r<46>;
	.reg .b32 	%f<3>;
	.reg .b64 	%fd<109>;

	ld.param.f64 	%fd10, [__internal_accurate_pow_param_0];
	mov.f64 	%fd11, 0d4005BF0A8B145769;
	{
	.reg .b32 %temp; 
	mov.b64 	{%temp, %r8}, %fd11;
	}
	{
	.reg .b32 %temp; 
	mov.b64 	{%r9, %temp}, %fd11;
	}
	shr.u32 	%r10, %r8, 20;
	setp.lt.u32 	%p1, %r8, 1048576;
	mov.f64 	%fd12, 0d4365BF0A8B145769;
	{
	.reg .b32 %temp; 
	mov.b64 	{%temp, %r11}, %fd12;
	}
	{
	.reg .b32 %temp; 
	mov.b64 	{%r12, %temp}, %fd12;
	}
	shr.u32 	%r13, %r11, 20;
	add.s32 	%r14, %r13, -54;
	selp.b32 	%r15, %r12, %r9, %p1;
	selp.b32 	%r16, %r11, %r8, %p1;
	selp.b32 	%r1, %r14, %r10, %p1;
	add.s32 	%r45, %r1, -1023;
	and.b32  	%r17, %r16, -2146435073;
	or.b32  	%r18, %r17, 1072693248;
	mov.b64 	%fd107, {%r15, %r18};
	setp.lt.u32 	%p2, %r18, 1073127583;
	@%p2 bra 	$L__BB1_2;
	{
	.reg .b32 %temp; 
	mov.b64 	{%r19, %temp}, %fd107;
	}
	{
	.reg .b32 %temp; 
	mov.b64 	{%temp, %r20}, %fd107;
	}
	add.s32 	%r21, %r20, -1048576;
	mov.b64 	%fd107, {%r19, %r21};
	add.s32 	%r45, %r1, -1022;
$L__BB1_2:
	add.f64 	%fd13, %fd107, 0dBFF0000000000000;
	add.f64 	%fd14, %fd107, 0d3FF0000000000000;
	rcp.approx.ftz.f64 	%fd15, %fd14;
	neg.f64 	%fd16, %fd14;
	fma.rn.f64 	%fd17, %fd16, %fd15, 0d3FF0000000000000;
	fma.rn.f64 	%fd18, %fd17, %fd17, %fd17;
	fma.rn.f64 	%fd19, %fd18, %fd15, %fd15;
	mul.f64 	%fd20, %fd13, %fd19;
	fma.rn.f64 	%fd21, %fd13, %fd19, %fd20;
	mul.f64 	%fd22, %fd21, %fd21;
	fma.rn.f64 	%fd23, %fd22, 0d3EB0F5FF7D2CAFE2, 0d3ED0F5D241AD3B5A;
	fma.rn.f64 	%fd24, %fd23, %fd22, 0d3EF3B20A75488A3F;
	fma.rn.f64 	%fd25, %fd24, %fd22, 0d3F1745CDE4FAECD5;
	fma.rn.f64 	%fd26, %fd25, %fd22, 0d3F3C71C7258A578B;
	fma.rn.f64 	%fd27, %fd26, %fd22, 0d3F6249249242B910;
	fma.rn.f64 	%fd28, %fd27, %fd22, 0d3F89999999999DFB;
	sub.f64 	%fd29, %fd13, %fd21;
	add.f64 	%fd30, %fd29, %fd29;
	neg.f64 	%fd31, %fd21;
	fma.rn.f64 	%fd32, %fd31, %fd13, %fd30;
	mul.f64 	%fd33, %fd19, %fd32;
	fma.rn.f64 	%fd34, %fd22, %fd28, 0d3FB5555555555555;
	mov.f64 	%fd35, 0d3FB5555555555555;
	sub.f64 	%fd36, %fd35, %fd34;
	fma.rn.f64 	%fd37, %fd22, %fd28, %fd36;
	add.f64 	%fd38, %fd37, 0dBC46A4CB00B9E7B0;
	add.f64 	%fd39, %fd34, %fd38;
	sub.f64 	%fd40, %fd34, %fd39;
	add.f64 	%fd41, %fd38, %fd40;
	mul.rn.f64 	%fd42, %fd21, %fd21;
	neg.f64 	%fd43, %fd42;
	fma.rn.f64 	%fd44, %fd21, %fd21, %fd43;
	{
	.reg .b32 %temp; 
	mov.b64 	{%r22, %temp}, %fd33;
	}
	{
	.reg .b32 %temp; 
	mov.b64 	{%temp, %r23}, %fd33;
	}
	add.s32 	%r24, %r23, 1048576;
	mov.b64 	%fd45, {%r22, %r24};
	fma.rn.f64 	%fd46, %fd21, %fd45, %fd44;
	mul.rn.f64 	%fd47, %fd42, %fd21;
	neg.f64 	%fd48, %fd47;
	fma.rn.f64 	%fd49, %fd42, %fd21, %fd48;
	fma.rn.f64 	%fd50, %fd42, %fd33, %fd49;
	fma.rn.f64 	%fd51, %fd46, %fd21, %fd50;
	mul.rn.f64 	%fd52, %fd39, %fd47;
	neg.f64 	%fd53, %fd52;
	fma.rn.f64 	%fd54, %fd39, %fd47, %fd53;
	fma.rn.f64 	%fd55, %fd39, %fd51, %fd54;
	fma.rn.f64 	%fd56, %fd41, %fd47, %fd55;
	add.f64 	%fd57, %fd52, %fd56;
	sub.f64 	%fd58, %fd52, %fd57;
	add.f64 	%fd59, %fd56, %fd58;
	add.f64 	%fd60, %fd21, %fd57;
	sub.f64 	%fd61, %fd21, %fd60;
	add.f64 	%fd62, %fd57, %fd61;
	add.f64 	%fd63, %fd59, %fd62;
	add.f64 	%fd64, %fd33, %fd63;
	add.f64 	%fd65, %fd60, %fd64;
	sub.f64 	%fd66, %fd60, %fd65;
	add.f64 	%fd67, %fd64, %fd66;
	xor.b32  	%r25, %r45, -2147483648;
	mov.b32 	%r26, 1127219200;
	mov.b64 	%fd68, {%r25, %r26};
	mov.b32 	%r27, -2147483648;
	mov.b64 	%fd69, {%r27, %r26};
	sub.f64 	%fd70, %fd68, %fd69;
	fma.rn.f64 	%fd71, %fd70, 0d3FE62E42FEFA39EF, %fd65;
	fma.rn.f64 	%fd72, %fd70, 0dBFE62E42FEFA39EF, %fd71;
	sub.f64 	%fd73, %fd72, %fd65;
	sub.f64 	%fd74, %fd67, %fd73;
	fma.rn.f64 	%fd75, %fd70, 0d3C7ABC9E3B39803F, %fd74;
	add.f64 	%fd76, %fd71, %fd75;
	sub.f64 	%fd77, %fd71, %fd76;
	add.f64 	%fd78, %fd75, %fd77;
	{
	.reg .b32 %temp; 
	mov.b64 	{%temp, %r28}, %fd10;
	}
	{
	.reg .b32 %temp; 
	mov.b64 	{%r29, %temp}, %fd10;
	}
	shl.b32 	%r30, %r28, 1;
	setp.gt.u32 	%p3, %r30, -33554433;
	and.b32  	%r31, %r28, -15728641;
	selp.b32 	%r32, %r31, %r28, %p3;
	mov.b64 	%fd79, {%r29, %r32};
	mul.rn.f64 	%fd80, %fd76, %fd79;
	neg.f64 	%fd81, %fd80;
	fma.rn.f64 	%fd82, %fd76, %fd79, %fd81;
	fma.rn.f64 	%fd83, %fd78, %fd79, %fd82;
	add.f64 	%fd4, %fd80, %fd83;
	sub.f64 	%fd84, %fd80, %fd4;
	add.f64 	%fd5, %fd83, %fd84;
	fma.rn.f64 	%fd85, %fd4, 0d3FF71547652B82FE, 0d4338000000000000;
	{
	.reg .b32 %temp; 
	mov.b64 	{%r5, %temp}, %fd85;
	}
	mov.f64 	%fd86, 0dC338000000000000;
	add.rn.f64 	%fd87, %fd85, %fd86;
	fma.rn.f64 	%fd88, %fd87, 0dBFE62E42FEFA39EF, %fd4;
	fma.rn.f64 	%fd89, %fd87, 0dBC7ABC9E3B39803F, %fd88;
	fma.rn.f64 	%fd90, %fd89, 0d3E5ADE1569CE2BDF, 0d3E928AF3FCA213EA;
	fma.rn.f64 	%fd91, %fd90, %fd89, 0d3EC71DEE62401315;
	fma.rn.f64 	%fd92, %fd91, %fd89, 0d3EFA01997C89EB71;
	fma.rn.f64 	%fd93, %fd92, %fd89, 0d3F2A01A014761F65;
	fma.rn.f64 	%fd94, %fd93, %fd89, 0d3F56C16C1852B7AF;
	fma.rn.f64 	%fd95, %fd94, %fd89, 0d3F81111111122322;
	fma.rn.f64 	%fd96, %fd95, %fd89, 0d3FA55555555502A1;
	fma.rn.f64 	%fd97, %fd96, %fd89, 0d3FC5555555555511;
	fma.rn.f64 	%fd98, %fd97, %fd89, 0d3FE000000000000B;
	fma.rn.f64 	%fd99, %fd98, %fd89, 0d3FF0000000000000;
	fma.rn.f64 	%fd100, %fd99, %fd89, 0d3FF0000000000000;
	{
	.reg .b32 %temp; 
	mov.b64 	{%r6, %temp}, %fd100;
	}
	{
	.reg .b32 %temp; 
	mov.b64 	{%temp, %r7}, %fd100;
	}
	shl.b32 	%r33, %r5, 20;
	add.s32 	%r34, %r33, %r7;
	mov.b64 	%fd108, {%r6, %r34};
	{
	.reg .b32 %temp; 
	mov.b64 	{%temp, %r35}, %fd4;
	}
	mov.b32 	%f2, %r35;
	abs.f32 	%f1, %f2;
	setp.lt.f32 	%p4, %f1, 0f4086232B;
	@%p4 bra 	$L__BB1_5;
	setp.lt.f64 	%p5, %fd4, 0d0000000000000000;
	add.f64 	%fd101, %fd4, 0d7FF0000000000000;
	selp.f64 	%fd108, 0d0000000000000000, %fd101, %p5;
	setp.geu.f32 	%p6, %f1, 0f40874800;
	@%p6 bra 	$L__BB1_5;
	shr.u32 	%r36, %r5, 31;
	add.s32 	%r37, %r5, %r36;
	shr.s32 	%r38, %r37, 1;
	shl.b32 	%r39, %r38, 20;
	add.s32 	%r40, %r7, %r39;
	mov.b64 	%fd102, {%r6, %r40};
	sub.s32 	%r41, %r5, %r38;
	shl.b32 	%r42, %r41, 20;
	add.s32 	%r43, %r42, 1072693248;
	mov.b32 	%r44, 0;
	mov.b64 	%fd103, {%r44, %r43};
	mul.f64 	%fd108, %fd103, %fd102;
$L__BB1_5:
	abs.f64 	%fd104, %fd108;
	setp.eq.f64 	%p7, %fd104, 0d7FF0000000000000;
	fma.rn.f64 	%fd105, %fd108, %fd5, %fd108;
	selp.f64 	%fd106, %fd108, %fd105, %p7;
	st.param.f64 	[func_retval0], %fd106;
	ret;

}


// ===== COMPILED SASS (sm_100) =====

	.target	sm_100

	.elftype	@"ET_EXEC"


//--------------------- .note.nv.tkinfo           --------------------------
	.section	.note.nv.tkinfo,"",@"SHT_NOTE"
	.sectionflags	@"SHF_NOTE_NV_TKINFO"
	.tkinfo
        /*0018*/ 	.word	0x00000002
        /*0030*/ 	.string	""
        /*0030*/ 	.string	"ptxas"
        /*0030*/ 	.string	"Cuda compilation tools, release 13.0, V13.0.88"
        /*0030*/ 	.string	"Build cuda_13.0.r13.0/compiler.36424714_0"
        /*0030*/ 	.string	"-arch sm_100 -m 64 "



//--------------------- .note.nv.cuinfo           --------------------------
	.section	.note.nv.cuinfo,"",@"SHT_NOTE"
	.sectionflags	@"SHF_NOTE_NV_CUINFO"
        /*0018*/ 	.short	0x0002
        /*001a*/ 	.short	0x0064
        /*001c*/ 	.short	0x0082
	.zero		2


//--------------------- .nv.info                  --------------------------
	.section	.nv.info,"",@"SHT_CUDA_INFO"
	.align	4


	//----- nvinfo : EIATTR_REGCOUNT
	.align		4
        /*0000*/ 	.byte	0x04, 0x2f
        /*0002*/ 	.short	(.L_1 - .L_0)
	.align		4
.L_0:
        /*0004*/ 	.word	index@(matrixSigmoid)
        /*0008*/ 	.word	0x0000002a


	//----- nvinfo : EIATTR_FRAME_SIZE
	.align		4
.L_1:
        /*000c*/ 	.byte	0x04, 0x11
        /*000e*/ 	.short	(.L_3 - .L_2)
	.align		4
.L_2:
        /*0010*/ 	.word	index@($matrixSigmoid$__internal_accurate_pow)
        /*0014*/ 	.word	0x00000000


	//----- nvinfo : EIATTR_FRAME_SIZE
	.align		4
.L_3:
        /*0018*/ 	.byte	0x04, 0x11
        /*001a*/ 	.short	(.L_5 - .L_4)
	.align		4
.L_4:
        /*001c*/ 	.word	index@($__internal_0_$__cuda_sm20_dblrcp_rn_slowpath_v3)
        /*0020*/ 	.word	0x00000000


	//----- nvinfo : EIATTR_FRAME_SIZE
	.align		4
.L_5:
        /*0024*/ 	.byte	0x04, 0x11
        /*0026*/ 	.short	(.L_7 - .L_6)
	.align		4
.L_6:
        /*0028*/ 	.word	index@(matrixSigmoid)
        /*002c*/ 	.word	0x00000000


	//----- nvinfo : EIATTR_MIN_STACK_SIZE
	.align		4
.L_7:
        /*0030*/ 	.byte	0x04, 0x12
        /*0032*/ 	.short	(.L_9 - .L_8)
	.align		4
.L_8:
        /*0034*/ 	.word	index@(matrixSigmoid)
        /*0038*/ 	.word	0x00000000
.L_9:


//--------------------- .nv.compat                --------------------------
	.section	.nv.compat,"",@"SHT_CUDA_COMPAT_INFO"
	.align	4
        /*0000*/ 	.byte	0x02, 0x09, 0x00, 0x00, 0x02, 0x02, 0x01, 0x00, 0x02, 0x05, 0x05, 0x00, 0x03, 0x07, 0x01, 0x01
        /*0010*/ 	.byte	0x02, 0x03, 0x00, 0x00, 0x02, 0x06, 0x01, 0x00, 0x04, 0x0b, 0x08, 0x00, 0x01, 0x00, 0x00, 0x00
        /*0020*/ 	.byte	0x00, 0x00, 0x00, 0x00


//--------------------- .nv.info.matrixSigmoid    --------------------------
	.section	.nv.info.matrixSigmoid,"",@"SHT_CUDA_INFO"
	.sectionflags	@""
	.align	4


	//----- nvinfo : EIATTR_CUDA_API_VERSION
	.align		4
        /*0000*/ 	.byte	0x04, 0x37
        /*0002*/ 	.short	(.L_11 - .L_10)
.L_10:
        /*0004*/ 	.word	0x00000082


	//----- nvinfo : EIATTR_KPARAM_INFO
	.align		4
.L_11:
        /*0008*/ 	.byte	0x04, 0x17
        /*000a*/ 	.short	(.L_13 - .L_12)
.L_12:
        /*000c*/ 	.word	0x00000000
        /*0010*/ 	.short	0x0005
        /*0012*/ 	.short	0x0018
        /*0014*/ 	.byte	0x00, 0xf0, 0x11, 0x00


	//----- nvinfo : EIATTR_KPARAM_INFO
	.align		4
.L_13:
        /*0018*/ 	.byte	0x04, 0x17
        /*001a*/ 	.short	(.L_15 - .L_14)
.L_14:
        /*001c*/ 	.word	0x00000000
        /*0020*/ 	.short	0x0004
        /*0022*/ 	.short	0x0014
        /*0024*/ 	.byte	0x00, 0xf0, 0x11, 0x00


	//----- nvinfo : EIATTR_KPARAM_INFO
	.align		4
.L_15:
        /*0028*/ 	.byte	0x04, 0x17
        /*002a*/ 	.short	(.L_17 - .L_16)
.L_16:
        /*002c*/ 	.word	0x00000000
        /*0030*/ 	.short	0x0003
        /*0032*/ 	.short	0x0010
        /*0034*/ 	.byte	0x00, 0xf0, 0x11, 0x00


	//----- nvinfo : EIATTR_KPARAM_INFO
	.align		4
.L_17:
        /*0038*/ 	.byte	0x04, 0x17
        /*003a*/ 	.short	(.L_19 - .L_18)
.L_18:
        /*003c*/ 	.word	0x00000000
        /*0040*/ 	.short	0x0002
        /*0042*/ 	.short	0x000c
        /*0044*/ 	.byte	0x00, 0xf0, 0x11, 0x00


	//----- nvinfo : EIATTR_KPARAM_INFO
	.align		4
.L_19:
        /*0048*/ 	.byte	0x04, 0x17
        /*004a*/ 	.short	(.L_21 - .L_20)
.L_20:
        /*004c*/ 	.word	0x00000000
        /*0050*/ 	.short	0x0001
        /*0052*/ 	.short	0x0008
        /*0054*/ 	.byte	0x00, 0xf0, 0x11, 0x00


	//----- nvinfo : EIATTR_KPARAM_INFO
	.align		4
.L_21:
        /*0058*/ 	.byte	0x04, 0x17
        /*005a*/ 	.short	(.L_23 - .L_22)
.L_22:
        /*005c*/ 	.word	0x00000000
        /*0060*/ 	.short	0x0000
        /*0062*/ 	.short	0x0000
        /*0064*/ 	.byte	0x00, 0xf5, 0x21, 0x00


	//----- nvinfo : EIATTR_SPARSE_MMA_MASK
	.align		4
.L_23:
        /*0068*/ 	.byte	0x03, 0x50
        /*006a*/ 	.short	0x0000


	//----- nvinfo : EIATTR_MAXREG_COUNT
	.align		4
        /*006c*/ 	.byte	0x03, 0x1b
        /*006e*/ 	.short	0x00ff


	//----- nvinfo : EIATTR_MERCURY_ISA_VERSION
	.align		4
        /*0070*/ 	.byte	0x03, 0x5f
        /*0072*/ 	.short	0x0101


	//----- nvinfo : EIATTR_VRC_CTA_INIT_COUNT
	.align		4
        /*0074*/ 	.byte	0x02, 0x4a
	.zero		1
	.zero		1


	//----- nvinfo : EIATTR_EXIT_INSTR_OFFSETS
	.align		4
        /*0078*/ 	.byte	0x04, 0x1c
        /*007a*/ 	.short	(.L_25 - .L_24)


	//   ....[0]....
.L_24:
        /*007c*/ 	.word	0x00000030


	//   ....[1]....
        /*0080*/ 	.word	0x00000cc0


	//----- nvinfo : EIATTR_CRS_STACK_SIZE
	.align		4
.L_25:
        /*0084*/ 	.byte	0x04, 0x1e
        /*0086*/ 	.short	(.L_27 - .L_26)
.L_26:
        /*0088*/ 	.word	0x00000000


	//----- nvinfo : EIATTR_CBANK_PARAM_SIZE
	.align		4
.L_27:
        /*008c*/ 	.byte	0x03, 0x19
        /*008e*/ 	.short	0x001c


	//----- nvinfo : EIATTR_PARAM_CBANK
	.align		4
        /*0090*/ 	.byte	0x04, 0x0a
        /*0092*/ 	.short	(.L_29 - .L_28)
	.align		4
.L_28:
        /*0094*/ 	.word	index@(.nv.constant0.matrixSigmoid)
        /*0098*/ 	.short	0x0380
        /*009a*/ 	.short	0x001c


	//----- nvinfo : EIATTR_SW_WAR
	.align		4
.L_29:
        /*009c*/ 	.byte	0x04, 0x36
        /*009e*/ 	.short	(.L_31 - .L_30)
.L_30:
        /*00a0*/ 	.word	0x00000008
.L_31:


//--------------------- .nv.callgraph             --------------------------
	.section	.nv.callgraph,"",@"SHT_CUDA_CALLGRAPH"
	.align	4
	.sectionentsize	8
	.align		4
        /*0000*/ 	.word	0x00000000
	.align		4
        /*0004*/ 	.word	0xffffffff
	.align		4
        /*0008*/ 	.word	0x00000000
	.align		4
        /*000c*/ 	.word	0xfffffffe
	.align		4
        /*0010*/ 	.word	0x00000000
	.align		4
        /*0014*/ 	.word	0xfffffffd
	.align		4
        /*0018*/ 	.word	0x00000000
	.align		4
        /*001c*/ 	.word	0xfffffffc


//--------------------- .text.matrixSigmoid       --------------------------
	.section	.text.matrixSigmoid,"ax",@progbits
	.align	128
        .global         matrixSigmoid
        .type           matrixSigmoid,@function
        .size           matrixSigmoid,(.L_x_33 - matrixSigmoid)
        .other          matrixSigmoid,@"STO_CUDA_ENTRY STV_DEFAULT"
matrixSigmoid:
.text.matrixSigmoid:
[----:B------:R-:W-:Y:S08]  /*0000*/  LDC R1, c[0x0][0x37c] ;  /* 0x0000df00ff017b82 */ /* 0x000ff00000000800 */
[----:B------:R-:W0:Y:S02]  /*0010*/  LDC R4, c[0x0][0x398] ;  /* 0x0000e600ff047b82 */ /* 0x000e240000000800 */
[----:B0-----:R-:W-:-:S13]  /*0020*/  ISETP.GE.AND P0, PT, R4, 0x1, PT ;  /* 0x000000010400780c */ /* 0x001fda0003f06270 */
[----:B------:R-:W-:Y:S05]  /*0030*/  @!P0 EXIT ;  /* 0x000000000000894d */ /* 0x000fea0003800000 */
[----:B------:R-:W0:Y:S01]  /*0040*/  S2R R2, SR_TID.Y ;  /* 0x0000000000027919 */ /* 0x000e220000002200 */
[----:B------:R-:W1:Y:S01]  /*0050*/  LDC R30, c[0x0][0x390] ;  /* 0x0000e400ff1e7b82 */ /* 0x000e620000000800 */
[----:B------:R-:W1:Y:S01]  /*0060*/  LDCU UR4, c[0x0][0x38c] ;  /* 0x00007180ff0477ac */ /* 0x000e620008000800 */
[----:B------:R-:W-:Y:S01]  /*0070*/  LOP3.LUT R4, R4, 0x7ffffffe, RZ, 0xc0, !PT ;  /* 0x7ffffffe04047812 */ /* 0x000fe200078ec0ff */
[----:B------:R-:W2:Y:S01]  /*0080*/  S2R R3, SR_TID.X ;  /* 0x0000000000037919 */ /* 0x000ea20000002100 */
[----:B------:R-:W3:Y:S03]  /*0090*/  LDCU.64 UR6, c[0x0][0x358] ;  /* 0x00006b00ff0677ac */ /* 0x000ee60008000a00 */
[----:B------:R-:W-:Y:S02]  /*00a0*/  IMAD.MOV R5, RZ, RZ, -R4 ;  /* 0x000000ffff057224 */ /* 0x000fe400078e0a04 */
[----:B-1----:R-:W-:-:S02]  /*00b0*/  IMAD R6, R30, UR4, RZ ;  /* 0x000000041e067c24 */ /* 0x002fc4000f8e02ff */
[----:B0-----:R-:W-:Y:S01]  /*00c0*/  VIADD R0, R2, UR4 ;  /* 0x0000000402007c36 */ /* 0x001fe20008000000 */
[----:B------:R-:W-:-:S03]  /*00d0*/  UMOV UR4, URZ ;  /* 0x000000ff00047c82 */ /* 0x000fc60008000000 */
[-CC-:B--2---:R-:W-:Y:S02]  /*00e0*/  IMAD R7, R0, R30.reuse, R3.reuse ;  /* 0x0000001e00077224 */ /* 0x184fe400078e0203 */
[----:B---3--:R-:W-:-:S07]  /*00f0*/  IMAD R30, R2, R30, R3 ;  /* 0x0000001e021e7224 */ /* 0x008fce00078e0203 */
.L_x_25:
[----:B0-----:R-:W0:Y:S01]  /*0100*/  LDCU UR8, c[0x0][0x398] ;  /* 0x00007300ff0877ac */ /* 0x001e220008000800 */
[----:B-1----:R-:W1:Y:S01]  /*0110*/  LDC R0, c[0x0][0x388] ;  /* 0x0000e200ff007b82 */ /* 0x002e620000000800 */
[----:B------:R-:W-:Y:S01]  /*0120*/  IMAD.MOV.U32 R9, RZ, RZ, RZ ;  /* 0x000000ffff097224 */ /* 0x000fe200078e00ff */
[----:B------:R-:W-:Y:S01]  /*0130*/  UMOV UR5, UR4 ;  /* 0x0000000400057c82 */ /* 0x000fe20008000000 */
[----:B0-----:R-:W-:Y:S01]  /*0140*/  UISETP.NE.AND UP1, UPT, UR8, 0x1, UPT ;  /* 0x000000010800788c */ /* 0x001fe2000bf25270 */
[----:B-1----:R-:W-:Y:S01]  /*0150*/  IMAD R31, R0, UR4, R3 ;  /* 0x00000004001f7c24 */ /* 0x002fe2000f8e0203 */
[----:B------:R-:W-:-:S04]  /*0160*/  UIADD3 UR4, UPT, UPT, UR4, 0x1, URZ ;  /* 0x0000000104047890 */ /* 0x000fc8000fffe0ff */
[----:B------:R-:W-:-:S03]  /*0170*/  UISETP.NE.AND UP0, UPT, UR4, UR8, UPT ;  /* 0x000000080400728c */ /* 0x000fc6000bf05270 */
[----:B--2---:R-:W-:Y:S08]  /*0180*/  BRA.U !UP1, `(.L_x_0) ;  /* 0x0000000509cc7547 */ /* 0x004ff0000b800000 */
[----:B------:R-:W0:Y:S01]  /*0190*/  LDC.64 R8, c[0x0][0x380] ;  /* 0x0000e000ff087b82 */ /* 0x000e220000000a00 */
[C---:B------:R-:W-:Y:S01]  /*01a0*/  IMAD R33, R0.reuse, UR5, R7 ;  /* 0x0000000500217c24 */ /* 0x040fe2000f8e0207 */
[----:B------:R-:W1:Y:S01]  /*01b0*/  LDCU.64 UR12, c[0x0][0x390] ;  /* 0x00007200ff0c77ac */ /* 0x000e620008000a00 */
[----:B------:R-:W-:Y:S02]  /*01c0*/  IMAD R35, R0, UR5, R30 ;  /* 0x0000000500237c24 */ /* 0x000fe4000f8e021e */
[----:B------:R-:W-:-:S07]  /*01d0*/  IMAD.MOV.U32 R32, RZ, RZ, R5 ;  /* 0x000000ffff207224 */ /* 0x000fce00078e0005 */
.L_x_16:
[----:B-1----:R-:W-:Y:S01]  /*01e0*/  ISETP.GE.AND P0, PT, R35, UR13, PT ;  /* 0x0000000d23007c0c */ /* 0x002fe2000bf06270 */
[----:B------:R-:W-:Y:S01]  /*01f0*/  VIADD R32, R32, 0x2 ;  /* 0x0000000220207836 */ /* 0x000fe20000000000 */
[----:B------:R-:W-:Y:S02]  /*0200*/  BSSY.RECONVERGENT B0, `(.L_x_1) ;  /* 0x0000032000007945 */ /* 0x000fe40003800200 */
[----:B------:R-:W-:Y:S02]  /*0210*/  ISETP.GE.OR P0, PT, R31, UR12, P0 ;  /* 0x0000000c1f007c0c */ /* 0x000fe40008706670 */
[----:B------:R-:W-:-:S11]  /*0220*/  ISETP.NE.AND P1, PT, R32, RZ, PT ;  /* 0x000000ff2000720c */ /* 0x000fd60003f25270 */
[----:B--2---:R-:W-:Y:S05]  /*0230*/  @P0 BRA `(.L_x_2) ;  /* 0x0000000000b80947 */ /* 0x004fea0003800000 */
[----:B0-----:R-:W-:-:S05]  /*0240*/  IMAD.WIDE R38, R35, 0x4, R8 ;  /* 0x0000000423267825 */ /* 0x001fca00078e0208 */
[----:B------:R-:W2:Y:S01]  /*0250*/  LDG.E R12, desc[UR6][R38.64] ;  /* 0x00000006260c7981 */ /* 0x000ea2000c1e1900 */
[----:B------:R-:W-:Y:S01]  /*0260*/  BSSY.RECONVERGENT B1, `(.L_x_3) ;  /* 0x0000006000017945 */ /* 0x000fe20003800200 */
[----:B------:R-:W-:Y:S01]  /*0270*/  MOV R0, 0x2c0 ;  /* 0x000002c000007802 */ /* 0x000fe20000000f00 */
[----:B--2---:R-:W0:Y:S02]  /*0280*/  F2F.F64.F32 R10, -R12 ;  /* 0x8000000c000a7310 */ /* 0x004e240000201800 */
[----:B0-----:R-:W-:Y:S01]  /*0290*/  MOV R36, R10 ;  /* 0x0000000a00247202 */ /* 0x001fe20000000f00 */
[----:B------:R-:W-:-:S07]  /*02a0*/  IMAD.MOV.U32 R37, RZ, RZ, R11 ;  /* 0x000000ffff257224 */ /* 0x000fce00078e000b */
[----:B------:R-:W-:Y:S05]  /*02b0*/  CALL.REL.NOINC `($matrixSigmoid$__internal_accurate_pow) ;  /* 0x0000000c00287944 */ /* 0x000fea0003c00000 */
[----:B------:R-:W-:Y:S05]  /*02c0*/  BSYNC.RECONVERGENT B1 ;  /* 0x0000000000017941 */ /* 0x000fea0003800200 */
.L_x_3:
[----:B------:R-:W-:Y:S01]  /*02d0*/  IMAD.MOV.U32 R14, RZ, RZ, -0x74eba897 ;  /* 0x8b145769ff0e7424 */ /* 0x000fe200078e00ff */
[----:B------:R-:W-:Y:S01]  /*02e0*/  BSSY.RECONVERGENT B1, `(.L_x_4) ;  /* 0x000000d000017945 */ /* 0x000fe20003800200 */
[----:B------:R-:W-:-:S06]  /*02f0*/  IMAD.MOV.U32 R15, RZ, RZ, 0x4005bf0a ;  /* 0x4005bf0aff0f7424 */ /* 0x000fcc00078e00ff */
[----:B------:R-:W-:-:S10]  /*0300*/  DADD R18, R10, R14 ;  /* 0x000000000a127229 */ /* 0x000fd4000000000e */
[----:B------:R-:W-:-:S04]  /*0310*/  LOP3.LUT R18, R19, 0x7ff00000, RZ, 0xc0, !PT ;  /* 0x7ff0000013127812 */ /* 0x000fc800078ec0ff */
[----:B------:R-:W-:-:S13]  /*0320*/  ISETP.NE.AND P0, PT, R18, 0x7ff00000, PT ;  /* 0x7ff000001200780c */ /* 0x000fda0003f05270 */
[----:B------:R-:W-:Y:S05]  /*0330*/  @P0 BRA `(.L_x_5) ;  /* 0x00000000001c0947 */ /* 0x000fea0003800000 */
[----:B------:R-:W-:-:S13]  /*0340*/  FSETP.NAN.AND P0, PT, R12, R12, PT ;  /* 0x0000000c0c00720b */ /* 0x000fda0003f08000 */
[----:B------:R-:W-:Y:S01]  /*0350*/  @P0 DADD R16, R10, R14 ;  /* 0x000000000a100229 */ /* 0x000fe2000000000e */
[----:B------:R-:W-:Y:S10]  /*0360*/  @P0 BRA `(.L_x_5) ;  /* 0x0000000000100947 */ /* 0x000ff40003800000 */
[----:B------:R-:W-:-:S14]  /*0370*/  DSETP.NEU.AND P0, PT, |R10|, +INF , PT ;  /* 0x7ff000000a00742a */ /* 0x000fdc0003f0d200 */
[----:B------:R-:W-:Y:S01]  /*0380*/  @!P0 ISETP.GE.AND P2, PT, R11, RZ, PT ;  /* 0x000000ff0b00820c */ /* 0x000fe20003f46270 */
[----:B------:R-:W-:-:S03]  /*0390*/  @!P0 IMAD.MOV.U32 R16, RZ, RZ, RZ ;  /* 0x000000ffff108224 */ /* 0x000fc600078e00ff */
[----:B------:R-:W-:-:S09]  /*03a0*/  @!P0 SEL R17, RZ, 0x7ff00000, !P2 ;  /* 0x7ff00000ff118807 */ /* 0x000fd20005000000 */
.L_x_5:
[----:B------:R-:W-:Y:S05]  /*03b0*/  BSYNC.RECONVERGENT B1 ;  /* 0x0000000000017941 */ /* 0x000fea0003800200 */
.L_x_4:
[----:B------:R-:W-:Y:S01]  /*03c0*/  DADD R10, R16, 1 ;  /* 0x3ff00000100a7429 */ /* 0x000fe20000000000 */
[----:B------:R-:W-:Y:S01]  /*03d0*/  BSSY.RECONVERGENT B1, `(.L_x_6) ;  /* 0x0000011000017945 */ /* 0x000fe20003800200 */
[----:B------:R-:W-:-:S04]  /*03e0*/  FSETP.NEU.AND P0, PT, R12, RZ, PT ;  /* 0x000000ff0c00720b */ /* 0x000fc80003f0d000 */
[----:B------:R-:W0:Y:S04]  /*03f0*/  MUFU.RCP64H R15, R11 ;  /* 0x0000000b000f7308 */ /* 0x000e280000001800 */
[----:B------:R-:W-:-:S05]  /*0400*/  VIADD R14, R11, 0x300402 ;  /* 0x003004020b0e7836 */ /* 0x000fca0000000000 */
[----:B------:R-:W-:Y:S01]  /*0410*/  FSETP.GEU.AND P2, PT, |R14|, 5.8789094863358348022e-39, PT ;  /* 0x004004020e00780b */ /* 0x000fe20003f4e200 */
[----:B0-----:R-:W-:-:S08]  /*0420*/  DFMA R16, -R10, R14, 1 ;  /* 0x3ff000000a10742b */ /* 0x001fd0000000010e */
[----:B------:R-:W-:-:S08]  /*0430*/  DFMA R16, R16, R16, R16 ;  /* 0x000000101010722b */ /* 0x000fd00000000010 */
[----:B------:R-:W-:-:S08]  /*0440*/  DFMA R16, R14, R16, R14 ;  /* 0x000000100e10722b */ /* 0x000fd0000000000e */
[----:B------:R-:W-:-:S08]  /*0450*/  DFMA R18, -R10, R16, 1 ;  /* 0x3ff000000a12742b */ /* 0x000fd00000000110 */
[----:B------:R-:W-:Y:S01]  /*0460*/  DFMA R16, R16, R18, R16 ;  /* 0x000000121010722b */ /* 0x000fe20000000010 */
[----:B------:R-:W-:Y:S10]  /*0470*/  @P2 BRA `(.L_x_7) ;  /* 0x0000000000182947 */ /* 0x000ff40003800000 */
[----:B------:R-:W-:Y:S01]  /*0480*/  LOP3.LUT R0, R11, 0x7fffffff, RZ, 0xc0, !PT ;  /* 0x7fffffff0b007812 */ /* 0x000fe200078ec0ff */
[----:B------:R-:W-:Y:S01]  /*0490*/  IMAD.MOV.U32 R15, RZ, RZ, R11 ;  /* 0x000000ffff0f7224 */ /* 0x000fe200078e000b */
[----:B------:R-:W-:-:S03]  /*04a0*/  MOV R14, R10 ;  /* 0x0000000a000e7202 */ /* 0x000fc60000000f00 */
[----:B------:R-:W-:Y:S01]  /*04b0*/  VIADD R19, R0, 0xfff00000 ;  /* 0xfff0000000137836 */ /* 0x000fe20000000000 */
[----:B------:R-:W-:-:S07]  /*04c0*/  MOV R0, 0x4e0 ;  /* 0x000004e000007802 */ /* 0x000fce0000000f00 */
[----:B------:R-:W-:Y:S05]  /*04d0*/  CALL.REL.NOINC `($__internal_0_$__cuda_sm20_dblrcp_rn_slowpath_v3) ;  /* 0x0000000400fc7944 */ /* 0x000fea0003c00000 */
.L_x_7:
[----:B------:R-:W-:Y:S05]  /*04e0*/  BSYNC.RECONVERGENT B1 ;  /* 0x0000000000017941 */ /* 0x000fea0003800200 */
.L_x_6:
[----:B------:R-:W0:Y:S02]  /*04f0*/  F2F.F32.F64 R16, R16 ;  /* 0x0000001000107310 */ /* 0x000e240000301000 */
[----:B0-----:R-:W-:-:S05]  /*0500*/  FSEL R11, R16, 0.5, P0 ;  /* 0x3f000000100b7808 */ /* 0x001fca0000000000 */
[----:B------:R1:W-:Y:S02]  /*0510*/  STG.E desc[UR6][R38.64], R11 ;  /* 0x0000000b26007986 */ /* 0x0003e4000c101906 */
.L_x_2:
[----:B------:R-:W-:Y:S05]  /*0520*/  BSYNC.RECONVERGENT B0 ;  /* 0x0000000000007941 */ /* 0x000fea0003800200 */
.L_x_1:
[----:B------:R-:W-:Y:S01]  /*0530*/  ISETP.GE.AND P0, PT, R33, UR13, PT ;  /* 0x0000000d21007c0c */ /* 0x000fe2000bf06270 */
[----:B------:R-:W-:Y:S03]  /*0540*/  BSSY.RECONVERGENT B0, `(.L_x_8) ;  /* 0x0000033000007945 */ /* 0x000fe60003800200 */
[----:B------:R-:W-:-:S13]  /*0550*/  ISETP.GE.OR P0, PT, R31, UR12, P0 ;  /* 0x0000000c1f007c0c */ /* 0x000fda0008706670 */
[----:B------:R-:W-:Y:S05]  /*0560*/  @P0 BRA `(.L_x_9) ;  /* 0x0000000000c00947 */ /* 0x000fea0003800000 */
[----:B01----:R-:W-:-:S05]  /*0570*/  IMAD.WIDE R10, R33, 0x4, R8 ;  /* 0x00000004210a7825 */ /* 0x003fca00078e0208 */
[----:B------:R-:W2:Y:S01]  /*0580*/  LDG.E R34, desc[UR6][R10.64] ;  /* 0x000000060a227981 */ /* 0x000ea2000c1e1900 */
[----:B------:R-:W-:Y:S01]  /*0590*/  BSSY.RECONVERGENT B1, `(.L_x_10) ;  /* 0x0000006000017945 */ /* 0x000fe20003800200 */
[----:B------:R-:W-:Y:S01]  /*05a0*/  MOV R0, 0x5f0 ;  /* 0x000005f000007802 */ /* 0x000fe20000000f00 */
[----:B--2---:R-:W0:Y:S02]  /*05b0*/  F2F.F64.F32 R12, -R34 ;  /* 0x80000022000c7310 */ /* 0x004e240000201800 */
[----:B0-----:R-:W-:Y:S02]  /*05c0*/  IMAD.MOV.U32 R36, RZ, RZ, R12 ;  /* 0x000000ffff247224 */ /* 0x001fe400078e000c */
[----:B------:R-:W-:-:S07]  /*05d0*/  IMAD.MOV.U32 R37, RZ, RZ, R13 ;  /* 0x000000ffff257224 */ /* 0x000fce00078e000d */
[----:B------:R-:W-:Y:S05]  /*05e0*/  CALL.REL.NOINC `($matrixSigmoid$__internal_accurate_pow) ;  /* 0x00000008005c7944 */ /* 0x000fea0003c00000 */
[----:B------:R-:W-:Y:S05]  /*05f0*/  BSYNC.RECONVERGENT B1 ;  /* 0x0000000000017941 */ /* 0x000fea0003800200 */
.L_x_10:
[----:B------:R-:W-:Y:S01]  /*0600*/  IMAD.MOV.U32 R14, RZ, RZ, -0x74eba897 ;  /* 0x8b145769ff0e7424 */ /* 0x000fe200078e00ff */
[----:B------:R-:W-:Y:S01]  /*0610*/  MOV R15, 0x4005bf0a ;  /* 0x4005bf0a000f7802 */ /* 0x000fe20000000f00 */
[----:B------:R-:W-:Y:S05]  /*0620*/  BSSY.RECONVERGENT B1, `(.L_x_11) ;  /* 0x000000e000017945 */ /* 0x000fea0003800200 */
[----:B------:R-:W-:-:S10]  /*0630*/  DADD R18, R12, R14 ;  /* 0x000000000c127229 */ /* 0x000fd4000000000e */
[----:B------:R-:W-:-:S04]  /*0640*/  LOP3.LUT R18, R19, 0x7ff00000, RZ, 0xc0, !PT ;  /* 0x7ff0000013127812 */ /* 0x000fc800078ec0ff */
[----:B------:R-:W-:-:S13]  /*0650*/  ISETP.NE.AND P0, PT, R18, 0x7ff00000, PT ;  /* 0x7ff000001200780c */ /* 0x000fda0003f05270 */
[----:B------:R-:W-:Y:S05]  /*0660*/  @P0 BRA `(.L_x_12) ;  /* 0x0000000000240947 */ /* 0x000fea0003800000 */
[----:B------:R-:W-:-:S13]  /*0670*/  FSETP.NAN.AND P0, PT, R34, R34, PT ;  /* 0x000000222200720b */ /* 0x000fda0003f08000 */
[----:B------:R-:W-:Y:S05]  /*0680*/  @P0 BRA `(.L_x_13) ;  /* 0x0000000000180947 */ /* 0x000fea0003800000 */
[----:B------:R-:W-:-:S14]  /*0690*/  DSETP.NEU.AND P0, PT, |R12|, +INF , PT ;  /* 0x7ff000000c00742a */ /* 0x000fdc0003f0d200 */
[----:B------:R-:W-:Y:S05]  /*06a0*/  @P0 BRA `(.L_x_12) ;  /* 0x0000000000140947 */ /* 0x000fea0003800000 */
[----:B------:R-:W-:Y:S01]  /*06b0*/  ISETP.GE.AND P0, PT, R13, RZ, PT ;  /* 0x000000ff0d00720c */ /* 0x000fe20003f06270 */
[----:B------:R-:W-:-:S03]  /*06c0*/  IMAD.MOV.U32 R16, RZ, RZ, RZ ;  /* 0x000000ffff107224 */ /* 0x000fc600078e00ff */
[----:B------:R-:W-:Y:S01]  /*06d0*/  SEL R17, RZ, 0x7ff00000, !P0 ;  /* 0x7ff00000ff117807 */ /* 0x000fe20004000000 */
[----:B------:R-:W-:Y:S08]  /*06e0*/  BRA `(.L_x_12) ;  /* 0x0000000000047947 */ /* 0x000ff00003800000 */
.L_x_13:
[----:B------:R-:W-:-:S11]  /*06f0*/  DADD R16, R12, R14 ;  /* 0x000000000c107229 */ /* 0x000fd6000000000e */
.L_x_12:
[----:B------:R-:W-:Y:S05]  /*0700*/  BSYNC.RECONVERGENT B1 ;  /* 0x0000000000017941 */ /* 0x000fea0003800200 */
.L_x_11:
        /* <DEDUP_REMOVED lines=13> */
[----:B------:R-:W-:Y:S02]  /*07e0*/  IMAD.MOV.U32 R14, RZ, RZ, R12 ;  /* 0x000000ffff0e7224 */ /* 0x000fe400078e000c */
[----:B------:R-:W-:Y:S01]  /*07f0*/  IMAD.MOV.U32 R15, RZ, RZ, R13 ;  /* 0x000000ffff0f7224 */ /* 0x000fe200078e000d */
[----:B------:R-:W-:Y:S02]  /*0800*/  IADD3 R19, PT, PT, R0, -0x100000, RZ ;  /* 0xfff0000000137810 */ /* 0x000fe40007ffe0ff */
[----:B------:R-:W-:-:S07]  /*0810*/  MOV R0, 0x830 ;  /* 0x0000083000007802 */ /* 0x000fce0000000f00 */
[----:B------:R-:W-:Y:S05]  /*0820*/  CALL.REL.NOINC `($__internal_0_$__cuda_sm20_dblrcp_rn_slowpath_v3) ;  /* 0x0000000400287944 */ /* 0x000fea0003c00000 */
.L_x_15:
[----:B------:R-:W-:Y:S05]  /*0830*/  BSYNC.RECONVERGENT B1 ;  /* 0x0000000000017941 */ /* 0x000fea0003800200 */
.L_x_14:
[----:B------:R-:W0:Y:S02]  /*0840*/  F2F.F32.F64 R16, R16 ;  /* 0x0000001000107310 */ /* 0x000e240000301000 */
[----:B0-----:R-:W-:-:S05]  /*0850*/  FSEL R13, R16, 0.5, P0 ;  /* 0x3f000000100d7808 */ /* 0x001fca0000000000 */
[----:B------:R2:W-:Y:S02]  /*0860*/  STG.E desc[UR6][R10.64], R13 ;  /* 0x0000000d0a007986 */ /* 0x0005e4000c101906 */
.L_x_9:
[----:B------:R-:W-:Y:S05]  /*0870*/  BSYNC.RECONVERGENT B0 ;  /* 0x0000000000007941 */ /* 0x000fea0003800200 */
.L_x_8:
[C---:B------:R-:W-:Y:S02]  /*0880*/  IMAD R33, R6.reuse, 0x2, R33 ;  /* 0x0000000206217824 */ /* 0x040fe400078e0221 */
[----:B------:R-:W-:Y:S01]  /*0890*/  IMAD R35, R6, 0x2, R35 ;  /* 0x0000000206237824 */ /* 0x000fe200078e0223 */
[----:B------:R-:W-:Y:S06]  /*08a0*/  @P1 BRA `(.L_x_16) ;  /* 0xfffffff8004c1947 */ /* 0x000fec000383ffff */
[----:B0-----:R-:W-:-:S07]  /*08b0*/  IMAD.MOV.U32 R9, RZ, RZ, R4 ;  /* 0x000000ffff097224 */ /* 0x001fce00078e0004 */
.L_x_0:
[----:B------:R-:W0:Y:S02]  /*08c0*/  LDCU UR5, c[0x0][0x398] ;  /* 0x00007300ff0577ac */ /* 0x000e240008000800 */
[----:B0-----:R-:W-:-:S09]  /*08d0*/  ULOP3.LUT UP1, URZ, UR5, 0x1, URZ, 0xc0, !UPT ;  /* 0x0000000105ff7892 */ /* 0x001fd2000f82c0ff */
[----:B------:R-:W-:Y:S05]  /*08e0*/  BRA.U !UP1, `(.L_x_17) ;  /* 0x0000000109f07547 */ /* 0x000fea000b800000 */
[----:B------:R-:W0:Y:S01]  /*08f0*/  LDCU UR5, c[0x0][0x38c] ;  /* 0x00007180ff0577ac */ /* 0x000e220008000800 */
[----:B------:R-:W-:Y:S01]  /*0900*/  BSSY.RECONVERGENT B0, `(.L_x_17) ;  /* 0x000003a000007945 */ /* 0x000fe20003800200 */
[----:B------:R-:W3:Y:S01]  /*0910*/  LDCU.64 UR8, c[0x0][0x390] ;  /* 0x00007200ff0877ac */ /* 0x000ee20008000a00 */
[----:B0-----:R-:W-:-:S04]  /*0920*/  IMAD R0, R9, UR5, R2 ;  /* 0x0000000509007c24 */ /* 0x001fc8000f8e0202 */
[----:B---3--:R-:W-:-:S05]  /*0930*/  IMAD R9, R0, UR8, R31 ;  /* 0x0000000800097c24 */ /* 0x008fca000f8e021f */
[----:B------:R-:W-:-:S04]  /*0940*/  ISETP.GE.AND P0, PT, R9, UR9, PT ;  /* 0x0000000909007c0c */ /* 0x000fc8000bf06270 */
[----:B------:R-:W-:-:S13]  /*0950*/  ISETP.GE.OR P0, PT, R31, UR8, P0 ;  /* 0x000000081f007c0c */ /* 0x000fda0008706670 */
[----:B------:R-:W-:Y:S05]  /*0960*/  @P0 BRA `(.L_x_18) ;  /* 0x0000000000cc0947 */ /* 0x000fea0003800000 */
[----:B--2---:R-:W0:Y:S02]  /*0970*/  LDC.64 R12, c[0x0][0x380] ;  /* 0x0000e000ff0c7b82 */ /* 0x004e240000000a00 */
[----:B0-----:R-:W-:-:S05]  /*0980*/  IMAD.WIDE R12, R9, 0x4, R12 ;  /* 0x00000004090c7825 */ /* 0x001fca00078e020c */
[----:B------:R-:W1:Y:S01]  /*0990*/  LDG.E R8, desc[UR6][R12.64] ;  /* 0x000000060c087981 */ /* 0x000e62000c1e1900 */
[----:B------:R-:W-:Y:S01]  /*09a0*/  BSSY.RECONVERGENT B1, `(.L_x_19) ;  /* 0x0000006000017945 */ /* 0x000fe20003800200 */
[----:B------:R-:W-:Y:S01]  /*09b0*/  MOV R0, 0xa00 ;  /* 0x00000a0000007802 */ /* 0x000fe20000000f00 */
[----:B-1----:R-:W0:Y:S02]  /*09c0*/  F2F.F64.F32 R10, -R8 ;  /* 0x80000008000a7310 */ /* 0x002e240000201800 */
[----:B0-----:R-:W-:Y:S01]  /*09d0*/  IMAD.MOV.U32 R36, RZ, RZ, R10 ;  /* 0x000000ffff247224 */ /* 0x001fe200078e000a */
[----:B------:R-:W-:-:S07]  /*09e0*/  MOV R37, R11 ;  /* 0x0000000b00257202 */ /* 0x000fce0000000f00 */
[----:B------:R-:W-:Y:S05]  /*09f0*/  CALL.REL.NOINC `($matrixSigmoid$__internal_accurate_pow) ;  /* 0x0000000400587944 */ /* 0x000fea0003c00000 */
[----:B------:R-:W-:Y:S05]  /*0a00*/  BSYNC.RECONVERGENT B1 ;  /* 0x0000000000017941 */ /* 0x000fea0003800200 */
.L_x_19:
        /* <DEDUP_REMOVED lines=15> */
.L_x_22:
[----:B------:R-:W-:-:S11]  /*0b00*/  DADD R16, R10, R18 ;  /* 0x000000000a107229 */ /* 0x000fd60000000012 */
.L_x_21:
[----:B------:R-:W-:Y:S05]  /*0b10*/  BSYNC.RECONVERGENT B1 ;  /* 0x0000000000017941 */ /* 0x000fea0003800200 */
.L_x_20:
        /* <DEDUP_REMOVED lines=18> */
[----:B------:R-:W-:Y:S02]  /*0c40*/  IMAD.MOV.U32 R14, RZ, RZ, R16 ;  /* 0x000000ffff0e7224 */ /* 0x000fe400078e0010 */
[----:B------:R-:W-:-:S07]  /*0c50*/  IMAD.MOV.U32 R15, RZ, RZ, R17 ;  /* 0x000000ffff0f7224 */ /* 0x000fce00078e0011 */
.L_x_24:
[----:B------:R-:W-:Y:S05]  /*0c60*/  BSYNC.RECONVERGENT B1 ;  /* 0x0000000000017941 */ /* 0x000fea0003800200 */
.L_x_23:
[----:B------:R-:W0:Y:S02]  /*0c70*/  F2F.F32.F64 R14, R14 ;  /* 0x0000000e000e7310 */ /* 0x000e240000301000 */
[----:B0-----:R-:W-:-:S05]  /*0c80*/  FSEL R9, R14, 0.5, P1 ;  /* 0x3f0000000e097808 */ /* 0x001fca0000800000 */
[----:B------:R0:W-:Y:S02]  /*0c90*/  STG.E desc[UR6][R12.64], R9 ;  /* 0x000000090c007986 */ /* 0x0001e4000c101906 */
.L_x_18:
[----:B------:R-:W-:Y:S05]  /*0ca0*/  BSYNC.RECONVERGENT B0 ;  /* 0x0000000000007941 */ /* 0x000fea0003800200 */
.L_x_17:
[----:B------:R-:W-:Y:S05]  /*0cb0*/  BRA.U UP0, `(.L_x_25) ;  /* 0xfffffff500107547 */ /* 0x000fea000b83ffff */
[----:B------:R-:W-:Y:S05]  /*0cc0*/  EXIT ;  /* 0x000000000000794d */ /* 0x000fea0003800000 */
        .weak           $__internal_0_$__cuda_sm20_dblrcp_rn_slowpath_v3
        .type           $__internal_0_$__cuda_sm20_dblrcp_rn_slowpath_v3,@function
        .size           $__internal_0_$__cuda_sm20_dblrcp_rn_slowpath_v3,($matrixSigmoid$__internal_accurate_pow - $__internal_0_$__cuda_sm20_dblrcp_rn_slowpath_v3)
$__internal_0_$__cuda_sm20_dblrcp_rn_slowpath_v3:
[----:B------:R-:W-:Y:S01]  /*0cd0*/  DSETP.GTU.AND P2, PT, |R14|, +INF , PT ;  /* 0x7ff000000e00742a */ /* 0x000fe20003f4c200 */
[----:B------:R-:W-:-:S13]  /*0ce0*/  BSSY.RECONVERGENT B2, `(.L_x_26) ;  /* 0x0000024000027945 */ /* 0x000fda0003800200 */
[----:B------:R-:W-:Y:S05]  /*0cf0*/  @P2 BRA `(.L_x_27) ;  /* 0x0000000000802947 */ /* 0x000fea0003800000 */
[----:B------:R-:W-:-:S04]  /*0d00*/  LOP3.LUT R18, R15, 0x7fffffff, RZ, 0xc0, !PT ;  /* 0x7fffffff0f127812 */ /* 0x000fc800078ec0ff */
[----:B------:R-:W-:-:S04]  /*0d10*/  IADD3 R16, PT, PT, R18, -0x1, RZ ;  /* 0xffffffff12107810 */ /* 0x000fc80007ffe0ff */
[----:B------:R-:W-:-:S13]  /*0d20*/  ISETP.GE.U32.AND P2, PT, R16, 0x7fefffff, PT ;  /* 0x7fefffff1000780c */ /* 0x000fda0003f46070 */
[----:B------:R-:W-:Y:S01]  /*0d30*/  @P2 LOP3.LUT R17, R15, 0x7ff00000, RZ, 0x3c, !PT ;  /* 0x7ff000000f112812 */ /* 0x000fe200078e3cff */
[----:B------:R-:W-:Y:S01]  /*0d40*/  @P2 IMAD.MOV.U32 R16, RZ, RZ, RZ ;  /* 0x000000ffff102224 */ /* 0x000fe200078e00ff */
[----:B------:R-:W-:Y:S06]  /*0d50*/  @P2 BRA `(.L_x_28) ;  /* 0x0000000000702947 */ /* 0x000fec0003800000 */
[----:B------:R-:W-:-:S13]  /*0d60*/  ISETP.GE.U32.AND P2, PT, R18, 0x1000001, PT ;  /* 0x010000011200780c */ /* 0x000fda0003f46070 */
[----:B------:R-:W-:Y:S05]  /*0d70*/  @!P2 BRA `(.L_x_29) ;  /* 0x000000000038a947 */ /* 0x000fea0003800000 */
[----:B------:R-:W-:Y:S02]  /*0d80*/  VIADD R21, R15, 0xc0200000 ;  /* 0xc02000000f157836 */ /* 0x000fe40000000000 */
[----:B------:R-:W-:Y:S02]  /*0d90*/  IMAD.MOV.U32 R20, RZ, RZ, R14 ;  /* 0x000000ffff147224 */ /* 0x000fe400078e000e */
[----:B------:R-:W0:Y:S01]  /*0da0*/  MUFU.RCP64H R17, R21 ;  /* 0x0000001500117308 */ /* 0x000e220000001800 */
[----:B------:R-:W-:-:S06]  /*0db0*/  IMAD.MOV.U32 R16, RZ, RZ, R19 ;  /* 0x000000ffff107224 */ /* 0x000fcc00078e0013 */
[----:B0-----:R-:W-:-:S08]  /*0dc0*/  DFMA R18, -R20, R16, 1 ;  /* 0x3ff000001412742b */ /* 0x001fd00000000110 */
[----:B------:R-:W-:-:S08]  /*0dd0*/  DFMA R18, R18, R18, R18 ;  /* 0x000000121212722b */ /* 0x000fd00000000012 */
[----:B------:R-:W-:-:S08]  /*0de0*/  DFMA R18, R16, R18, R16 ;  /* 0x000000121012722b */ /* 0x000fd00000000010 */
[----:B------:R-:W-:-:S08]  /*0df0*/  DFMA R16, -R20, R18, 1 ;  /* 0x3ff000001410742b */ /* 0x000fd00000000112 */
[----:B------:R-:W-:-:S08]  /*0e00*/  DFMA R16, R18, R16, R18 ;  /* 0x000000101210722b */ /* 0x000fd00000000012 */
[----:B------:R-:W-:-:S08]  /*0e10*/  DMUL R16, R16, 2.2250738585072013831e-308 ;  /* 0x0010000010107828 */ /* 0x000fd00000000000 */
[----:B------:R-:W-:-:S08]  /*0e20*/  DFMA R14, -R14, R16, 1 ;  /* 0x3ff000000e0e742b */ /* 0x000fd00000000110 */
[----:B------:R-:W-:-:S08]  /*0e30*/  DFMA R14, R14, R14, R14 ;  /* 0x0000000e0e0e722b */ /* 0x000fd0000000000e */
[----:B------:R-:W-:Y:S01]  /*0e40*/  DFMA R16, R16, R14, R16 ;  /* 0x0000000e1010722b */ /* 0x000fe20000000010 */
[----:B------:R-:W-:Y:S10]  /*0e50*/  BRA `(.L_x_28) ;  /* 0x0000000000307947 */ /* 0x000ff40003800000 */
.L_x_29:
[----:B------:R-:W-:Y:S01]  /*0e60*/  DMUL R14, R14, 8.11296384146066816958e+31 ;  /* 0x469000000e0e7828 */ /* 0x000fe20000000000 */
[----:B------:R-:W-:-:S05]  /*0e70*/  MOV R16, R19 ;  /* 0x0000001300107202 */ /* 0x000fca0000000f00 */
[----:B------:R-:W0:Y:S02]  /*0e80*/  MUFU.RCP64H R17, R15 ;  /* 0x0000000f00117308 */ /* 0x000e240000001800 */
[----:B0-----:R-:W-:-:S08]  /*0e90*/  DFMA R18, -R14, R16, 1 ;  /* 0x3ff000000e12742b */ /* 0x001fd00000000110 */
[----:B------:R-:W-:-:S08]  /*0ea0*/  DFMA R18, R18, R18, R18 ;  /* 0x000000121212722b */ /* 0x000fd00000000012 */
[----:B------:R-:W-:-:S08]  /*0eb0*/  DFMA R18, R16, R18, R16 ;  /* 0x000000121012722b */ /* 0x000fd00000000010 */
[----:B------:R-:W-:-:S08]  /*0ec0*/  DFMA R16, -R14, R18, 1 ;  /* 0x3ff000000e10742b */ /* 0x000fd00000000112 */
[----:B------:R-:W-:-:S08]  /*0ed0*/  DFMA R16, R18, R16, R18 ;  /* 0x000000101210722b */ /* 0x000fd00000000012 */
[----:B------:R-:W-:Y:S01]  /*0ee0*/  DMUL R16, R16, 8.11296384146066816958e+31 ;  /* 0x4690000010107828 */ /* 0x000fe20000000000 */
[----:B------:R-:W-:Y:S10]  /*0ef0*/  BRA `(.L_x_28) ;  /* 0x0000000000087947 */ /* 0x000ff40003800000 */
.L_x_27:
[----:B------:R-:W-:Y:S01]  /*0f00*/  LOP3.LUT R17, R15, 0x80000, RZ, 0xfc, !PT ;  /* 0x000800000f117812 */ /* 0x000fe200078efcff */
[----:B------:R-:W-:-:S07]  /*0f10*/  IMAD.MOV.U32 R16, RZ, RZ, R14 ;  /* 0x000000ffff107224 */ /* 0x000fce00078e000e */
.L_x_28:
[----:B------:R-:W-:Y:S05]  /*0f20*/  BSYNC.RECONVERGENT B2 ;  /* 0x0000000000027941 */ /* 0x000fea0003800200 */
.L_x_26:
[----:B------:R-:W-:Y:S02]  /*0f30*/  IMAD.MOV.U32 R14, RZ, RZ, R0 ;  /* 0x000000ffff0e7224 */ /* 0x000fe400078e0000 */
[----:B------:R-:W-:-:S04]  /*0f40*/  IMAD.MOV.U32 R15, RZ, RZ, 0x0 ;  /* 0x00000000ff0f7424 */ /* 0x000fc800078e00ff */
[----:B------:R-:W-:Y:S05]  /*0f50*/  RET.REL.NODEC R14 `(matrixSigmoid) ;  /* 0xfffffff00e287950 */ /* 0x000fea0003c3ffff */
        .type           $matrixSigmoid$__internal_accurate_pow,@function
        .size           $matrixSigmoid$__internal_accurate_pow,(.L_x_33 - $matrixSigmoid$__internal_accurate_pow)
$matrixSigmoid$__internal_accurate_pow:
[----:B------:R-:W0:Y:S01]  /*0f60*/  MUFU.RCP64H R21, 2.3591403961181640625 ;  /* 0x4002df8500157908 */ /* 0x000e220000001800 */
[----:B------:R-:W-:Y:S01]  /*0f70*/  IMAD.MOV.U32 R14, RZ, RZ, 0x458a2bb4 ;  /* 0x458a2bb4ff0e7424 */ /* 0x000fe200078e00ff */
[----:B------:R-:W-:Y:S01]  /*0f80*/  MOV R15, 0x4002df85 ;  /* 0x4002df85000f7802 */ /* 0x000fe20000000f00 */
[----:B------:R-:W-:Y:S01]  /*0f90*/  IMAD.MOV.U32 R20, RZ, RZ, RZ ;  /* 0x000000ffff147224 */ /* 0x000fe200078e00ff */
[----:B------:R-:W-:Y:S01]  /*0fa0*/  UMOV UR8, 0x2c515da4 ;  /* 0x2c515da400087882 */ /* 0x000fe20000000000 */
[----:B------:R-:W-:Y:S01]  /*0fb0*/  UMOV UR9, 0x3fd6fc2a ;  /* 0x3fd6fc2a00097882 */ /* 0x000fe20000000000 */
[----:B------:R-:W-:Y:S01]  /*0fc0*/  IMAD.MOV.U32 R16, RZ, RZ, 0x41ad3b5a ;  /* 0x41ad3b5aff107424 */ /* 0x000fe200078e00ff */
[----:B------:R-:W-:Y:S01]  /*0fd0*/  UMOV UR10, 0x7d2cafe2 ;  /* 0x7d2cafe2000a7882 */ /* 0x000fe20000000000 */
[----:B------:R-:W-:Y:S01]  /*0fe0*/  IMAD.MOV.U32 R17, RZ, RZ, 0x3ed0f5d2 ;  /* 0x3ed0f5d2ff117424 */ /* 0x000fe200078e00ff */
[----:B------:R-:W-:Y:S01]  /*0ff0*/  UMOV UR11, 0x3eb0f5ff ;  /* 0x3eb0f5ff000b7882 */ /* 0x000fe20000000000 */
[----:B0-----:R-:W-:-:S08]  /*1000*/  DFMA R14, R20, -R14, 1 ;  /* 0x3ff00000140e742b */ /* 0x001fd0000000080e */
[----:B------:R-:W-:-:S08]  /*1010*/  DFMA R14, R14, R14, R14 ;  /* 0x0000000e0e0e722b */ /* 0x000fd0000000000e */
[----:B------:R-:W-:-:S08]  /*1020*/  DFMA R20, R20, R14, R20 ;  /* 0x0000000e1414722b */ /* 0x000fd00000000014 */
[----:B------:R-:W-:-:S08]  /*1030*/  DMUL R14, R20, UR8 ;  /* 0x00000008140e7c28 */ /* 0x000fd00008000000 */
[----:B------:R-:W-:-:S08]  /*1040*/  DFMA R14, R20, UR8, R14 ;  /* 0x00000008140e7c2b */ /* 0x000fd0000800000e */
[C---:B------:R-:W-:Y:S02]  /*1050*/  DMUL R26, R14.reuse, R14 ;  /* 0x0000000e0e1a7228 */ /* 0x040fe40000000000 */
[----:B------:R-:W-:-:S06]  /*1060*/  DADD R18, -R14, UR8 ;  /* 0x000000080e127e29 */ /* 0x000fcc0008000100 */
[----:B------:R-:W-:Y:S01]  /*1070*/  DFMA R16, R26, UR10, R16 ;  /* 0x0000000a1a107c2b */ /* 0x000fe20008000010 */
[----:B------:R-:W-:Y:S01]  /*1080*/  UMOV UR10, 0x75488a3f ;  /* 0x75488a3f000a7882 */ /* 0x000fe20000000000 */
[----:B------:R-:W-:Y:S01]  /*1090*/  UMOV UR11, 0x3ef3b20a ;  /* 0x3ef3b20a000b7882 */ /* 0x000fe20000000000 */
[----:B------:R-:W-:-:S05]  /*10a0*/  DADD R18, R18, R18 ;  /* 0x0000000012127229 */ /* 0x000fca0000000012 */
[----:B------:R-:W-:Y:S01]  /*10b0*/  DFMA R24, R26, R16, UR10 ;  /* 0x0000000a1a187e2b */ /* 0x000fe20008000010 */
[----:B------:R-:W-:Y:S01]  /*10c0*/  UMOV UR10, 0xe4faecd5 ;  /* 0xe4faecd5000a7882 */ /* 0x000fe20000000000 */
[----:B------:R-:W-:Y:S01]  /*10d0*/  UMOV UR11, 0x3f1745cd ;  /* 0x3f1745cd000b7882 */ /* 0x000fe20000000000 */
[----:B------:R-:W-:Y:S01]  /*10e0*/  DFMA R18, -R14, UR8, R18 ;  /* 0x000000080e127c2b */ /* 0x000fe20008000112 */
[----:B------:R-:W-:Y:S01]  /*10f0*/  UMOV UR8, 0xb9e7b0 ;  /* 0x00b9e7b000087882 */ /* 0x000fe20000000000 */
[----:B------:R-:W-:-:S03]  /*1100*/  UMOV UR9, 0x3c46a4cb ;  /* 0x3c46a4cb00097882 */ /* 0x000fc60000000000 */
[----:B------:R-:W-:Y:S01]  /*1110*/  DFMA R24, R26, R24, UR10 ;  /* 0x0000000a1a187e2b */ /* 0x000fe20008000018 */
[----:B------:R-:W-:Y:S01]  /*1120*/  UMOV UR10, 0x258a578b ;  /* 0x258a578b000a7882 */ /* 0x000fe20000000000 */
[----:B------:R-:W-:Y:S01]  /*1130*/  UMOV UR11, 0x3f3c71c7 ;  /* 0x3f3c71c7000b7882 */ /* 0x000fe20000000000 */
[----:B------:R-:W-:Y:S02]  /*1140*/  DMUL R18, R20, R18 ;  /* 0x0000001214127228 */ /* 0x000fe40000000000 */
[----:B------:R-:W-:-:S03]  /*1150*/  DMUL R20, R14, R14 ;  /* 0x0000000e0e147228 */ /* 0x000fc60000000000 */
[----:B------:R-:W-:Y:S01]  /*1160*/  DFMA R24, R26, R24, UR10 ;  /* 0x0000000a1a187e2b */ /* 0x000fe20008000018 */
[----:B------:R-:W-:Y:S01]  /*1170*/  UMOV UR10, 0x9242b910 ;  /* 0x9242b910000a7882 */ /* 0x000fe20000000000 */
[----:B------:R-:W-:-:S06]  /*1180*/  UMOV UR11, 0x3f624924 ;  /* 0x3f624924000b7882 */ /* 0x000fcc0000000000 */
[----:B------:R-:W-:Y:S01]  /*1190*/  DFMA R24, R26, R24, UR10 ;  /* 0x0000000a1a187e2b */ /* 0x000fe20008000018 */
[----:B------:R-:W-:Y:S01]  /*11a0*/  UMOV UR10, 0x99999dfb ;  /* 0x99999dfb000a7882 */ /* 0x000fe20000000000 */
[----:B------:R-:W-:-:S06]  /*11b0*/  UMOV UR11, 0x3f899999 ;  /* 0x3f899999000b7882 */ /* 0x000fcc0000000000 */
[----:B------:R-:W-:Y:S01]  /*11c0*/  DFMA R24, R26, R24, UR10 ;  /* 0x0000000a1a187e2b */ /* 0x000fe20008000018 */
[----:B------:R-:W-:Y:S01]  /*11d0*/  UMOV UR10, 0x55555555 ;  /* 0x55555555000a7882 */ /* 0x000fe20000000000 */
[----:B------:R-:W-:-:S06]  /*11e0*/  UMOV UR11, 0x3fb55555 ;  /* 0x3fb55555000b7882 */ /* 0x000fcc0000000000 */
[----:B------:R-:W-:-:S08]  /*11f0*/  DFMA R16, R26, R24, UR10 ;  /* 0x0000000a1a107e2b */ /* 0x000fd00008000018 */
[----:B------:R-:W-:-:S08]  /*1200*/  DADD R22, -R16, UR10 ;  /* 0x0000000a10167e29 */ /* 0x000fd00008000100 */
[----:B------:R-:W-:Y:S02]  /*1210*/  DFMA R22, R26, R24, R22 ;  /* 0x000000181a16722b */ /* 0x000fe40000000016 */
[----:B------:R-:W-:Y:S01]  /*1220*/  DFMA R26, R14, R14, -R20 ;  /* 0x0000000e0e1a722b */ /* 0x000fe20000000814 */
[----:B------:R-:W-:Y:S01]  /*1230*/  VIADD R25, R19, 0x100000 ;  /* 0x0010000013197836 */ /* 0x000fe20000000000 */
[----:B------:R-:W-:-:S04]  /*1240*/  MOV R24, R18 ;  /* 0x0000001200187202 */ /* 0x000fc80000000f00 */
[----:B------:R-:W-:Y:S01]  /*1250*/  DADD R22, R22, -UR8 ;  /* 0x8000000816167e29 */ /* 0x000fe20008000000 */
[----:B------:R-:W-:Y:S01]  /*1260*/  UMOV UR8, 0x0 ;  /* 0x0000000000087882 */ /* 0x000fe20000000000 */
[C---:B------:R-:W-:Y:S01]  /*1270*/  DFMA R24, R14.reuse, R24, R26 ;  /* 0x000000180e18722b */ /* 0x040fe2000000001a */
[----:B------:R-:W-:Y:S01]  /*1280*/  UMOV UR9, 0x3ff00000 ;  /* 0x3ff0000000097882 */ /* 0x000fe20000000000 */
[----:B------:R-:W-:-:S08]  /*1290*/  DMUL R26, R14, R20 ;  /* 0x000000140e1a7228 */ /* 0x000fd00000000000 */
[----:B------:R-:W-:-:S08]  /*12a0*/  DFMA R28, R14, R20, -R26 ;  /* 0x000000140e1c722b */ /* 0x000fd0000000081a */
[----:B------:R-:W-:Y:S02]  /*12b0*/  DFMA R28, R18, R20, R28 ;  /* 0x00000014121c722b */ /* 0x000fe4000000001c */
[----:B------:R-:W-:-:S06]  /*12c0*/  DADD R20, R16, R22 ;  /* 0x0000000010147229 */ /* 0x000fcc0000000016 */
[----:B------:R-:W-:Y:S02]  /*12d0*/  DFMA R24, R14, R24, R28 ;  /* 0x000000180e18722b */ /* 0x000fe4000000001c */
[----:B------:R-:W-:-:S08]  /*12e0*/  DADD R28, R16, -R20 ;  /* 0x00000000101c7229 */ /* 0x000fd00000000814 */
[----:B------:R-:W-:Y:S02]  /*12f0*/  DADD R28, R22, R28 ;  /* 0x00000000161c7229 */ /* 0x000fe4000000001c */
[----:B------:R-:W-:-:S08]  /*1300*/  DMUL R22, R20, R26 ;  /* 0x0000001a14167228 */ /* 0x000fd00000000000 */
[----:B------:R-:W-:-:S08]  /*1310*/  DFMA R16, R20, R26, -R22 ;  /* 0x0000001a1410722b */ /* 0x000fd00000000816 */
[----:B------:R-:W-:-:S08]  /*1320*/  DFMA R16, R20, R24, R16 ;  /* 0x000000181410722b */ /* 0x000fd00000000010 */
[----:B------:R-:W-:-:S08]  /*1330*/  DFMA R28, R28, R26, R16 ;  /* 0x0000001a1c1c722b */ /* 0x000fd00000000010 */
[----:B------:R-:W-:-:S08]  /*1340*/  DADD R20, R22, R28 ;  /* 0x0000000016147229 */ /* 0x000fd0000000001c */
[--C-:B------:R-:W-:Y:S02]  /*1350*/  DADD R16, R14, R20.reuse ;  /* 0x000000000e107229 */ /* 0x100fe40000000014 */
[----:B------:R-:W-:-:S06]  /*1360*/  DADD R22, R22, -R20 ;  /* 0x0000000016167229 */ /* 0x000fcc0000000814 */
[----:B------:R-:W-:Y:S02]  /*1370*/  DADD R14, R14, -R16 ;  /* 0x000000000e0e7229 */ /* 0x000fe40000000810 */
[----:B------:R-:W-:-:S06]  /*1380*/  DADD R22, R28, R22 ;  /* 0x000000001c167229 */ /* 0x000fcc0000000016 */
[----:B------:R-:W-:-:S08]  /*1390*/  DADD R14, R20, R14 ;  /* 0x00000000140e7229 */ /* 0x000fd0000000000e */
[----:B------:R-:W-:Y:S01]  /*13a0*/  DADD R22, R22, R14 ;  /* 0x0000000016167229 */ /* 0x000fe2000000000e */
[----:B------:R-:W-:Y:S02]  /*13b0*/  IMAD.MOV.U32 R14, RZ, RZ, -0x105c611 ;  /* 0xfefa39efff0e7424 */ /* 0x000fe400078e00ff */
[----:B------:R-:W-:-:S05]  /*13c0*/  IMAD.MOV.U32 R15, RZ, RZ, 0x3fe62e42 ;  /* 0x3fe62e42ff0f7424 */ /* 0x000fca00078e00ff */
[----:B------:R-:W-:Y:S01]  /*13d0*/  DADD R22, R18, R22 ;  /* 0x0000000012167229 */ /* 0x000fe20000000016 */
[----:B------:R-:W-:Y:S02]  /*13e0*/  IMAD.MOV.U32 R18, RZ, RZ, -0x105c611 ;  /* 0xfefa39efff127424 */ /* 0x000fe400078e00ff */
[----:B------:R-:W-:-:S05]  /*13f0*/  IMAD.MOV.U32 R19, RZ, RZ, 0x3fe62e42 ;  /* 0x3fe62e42ff137424 */ /* 0x000fca00078e00ff */
[----:B------:R-:W-:-:S08]  /*1400*/  DADD R20, R16, R22 ;  /* 0x0000000010147229 */ /* 0x000fd00000000016 */
[--C-:B------:R-:W-:Y:S02]  /*1410*/  DFMA R18, R18, UR8, R20.reuse ;  /* 0x0000000812127c2b */ /* 0x100fe40008000014 */
[----:B------:R-:W-:-:S06]  /*1420*/  DADD R24, R16, -R20 ;  /* 0x0000000010187229 */ /* 0x000fcc0000000814 */
[----:B------:R-:W-:Y:S02]  /*1430*/  DFMA R16, -R14, 1, R18 ;  /* 0x3ff000000e10782b */ /* 0x000fe40000000112 */
[----:B------:R-:W-:Y:S01]  /*1440*/  DADD R24, R22, R24 ;  /* 0x0000000016187229 */ /* 0x000fe20000000018 */
[----:B------:R-:W-:Y:S01]  /*1450*/  MOV R22, 0x3b39803f ;  /* 0x3b39803f00167802 */ /* 0x000fe20000000f00 */
[----:B------:R-:W-:-:S04]  /*1460*/  IMAD.MOV.U32 R23, RZ, RZ, 0x3c7abc9e ;  /* 0x3c7abc9eff177424 */ /* 0x000fc800078e00ff */
[----:B------:R-:W-:Y:S01]  /*1470*/  DADD R16, -R20, R16 ;  /* 0x0000000014107229 */ /* 0x000fe20000000110 */
[----:B------:R-:W-:-:S07]  /*1480*/  LOP3.LUT R20, R37, 0xff0fffff, RZ, 0xc0, !PT ;  /* 0xff0fffff25147812 */ /* 0x000fce00078ec0ff */
[----:B------:R-:W-:Y:S01]  /*1490*/  DADD R24, R24, -R16 ;  /* 0x0000000018187229 */ /* 0x000fe20000000810 */
[----:B------:R-:W-:-:S05]  /*14a0*/  IMAD.SHL.U32 R16, R37, 0x2, RZ ;  /* 0x0000000225107824 */ /* 0x000fca00078e00ff */
[----:B------:R-:W-:Y:S02]  /*14b0*/  ISETP.GT.U32.AND P0, PT, R16, -0x2000001, PT ;  /* 0xfdffffff1000780c */ /* 0x000fe40003f04070 */
[----:B------:R-:W-:Y:S01]  /*14c0*/  DFMA R22, R22, UR8, R24 ;  /* 0x0000000816167c2b */ /* 0x000fe20008000018 */
[----:B------:R-:W-:Y:S01]  /*14d0*/  UMOV UR8, 0x3b39803f ;  /* 0x3b39803f00087882 */ /* 0x000fe20000000000 */
[----:B------:R-:W-:Y:S01]  /*14e0*/  UMOV UR9, 0x3c7abc9e ;  /* 0x3c7abc9e00097882 */ /* 0x000fe20000000000 */
[----:B------:R-:W-:-:S05]  /*14f0*/  SEL R37, R20, R37, P0 ;  /* 0x0000002514257207 */ /* 0x000fca0000000000 */
[----:B------:R-:W-:-:S08]  /*1500*/  DADD R16, R18, R22 ;  /* 0x0000000012107229 */ /* 0x000fd00000000016 */
[----:B------:R-:W-:Y:S02]  /*1510*/  DADD R18, R18, -R16 ;  /* 0x0000000012127229 */ /* 0x000fe40000000810 */
[----:B------:R-:W-:-:S06]  /*1520*/  DMUL R20, R16, R36 ;  /* 0x0000002410147228 */ /* 0x000fcc0000000000 */
[----:B------:R-:W-:Y:S02]  /*1530*/  DADD R18, R22, R18 ;  /* 0x0000000016127229 */ /* 0x000fe40000000012 */
[----:B------:R-:W-:-:S08]  /*1540*/  DFMA R16, R16, R36, -R20 ;  /* 0x000000241010722b */ /* 0x000fd00000000814 */
[----:B------:R-:W-:Y:S01]  /*1550*/  DFMA R36, R18, R36, R16 ;  /* 0x000000241224722b */ /* 0x000fe20000000010 */
[----:B------:R-:W-:Y:S02]  /*1560*/  IMAD.MOV.U32 R16, RZ, RZ, 0x652b82fe ;  /* 0x652b82feff107424 */ /* 0x000fe400078e00ff */
[----:B------:R-:W-:-:S05]  /*1570*/  IMAD.MOV.U32 R17, RZ, RZ, 0x3ff71547 ;  /* 0x3ff71547ff117424 */ /* 0x000fca00078e00ff */
[----:B------:R-:W-:-:S08]  /*1580*/  DADD R18, R20, R36 ;  /* 0x0000000014127229 */ /* 0x000fd00000000024 */
[----:B------:R-:W-:Y:S02]  /*1590*/  DFMA R16, R18, R16, 6.75539944105574400000e+15 ;  /* 0x433800001210742b */ /* 0x000fe40000000010 */
[----:B------:R-:W-:Y:S01]  /*15a0*/  FSETP.GEU.AND P0, PT, |R19|, 4.1917929649353027344, PT ;  /* 0x4086232b1300780b */ /* 0x000fe20003f0e200 */
[----:B------:R-:W-:-:S05]  /*15b0*/  DADD R20, R20, -R18 ;  /* 0x0000000014147229 */ /* 0x000fca0000000812 */
[----:B------:R-:W-:-:S03]  /*15c0*/  DADD R22, R16, -6.75539944105574400000e+15 ;  /* 0xc338000010167429 */ /* 0x000fc60000000000 */
[----:B------:R-:W-:-:S05]  /*15d0*/  DADD R20, R36, R20 ;  /* 0x0000000024147229 */ /* 0x000fca0000000014 */
[----:B------:R-:W-:-:S08]  /*15e0*/  DFMA R14, R22, -R14, R18 ;  /* 0x8000000e160e722b */ /* 0x000fd00000000012 */
[----:B------:R-:W-:Y:S01]  /*15f0*/  DFMA R22, R22, -UR8, R14 ;  /* 0x8000000816167c2b */ /* 0x000fe2000800000e */
[----:B------:R-:W-:Y:S01]  /*1600*/  UMOV UR8, 0x69ce2bdf ;  /* 0x69ce2bdf00087882 */ /* 0x000fe20000000000 */
[----:B------:R-:W-:Y:S01]  /*1610*/  MOV R14, 0xfca213ea ;  /* 0xfca213ea000e7802 */ /* 0x000fe20000000f00 */
[----:B------:R-:W-:Y:S01]  /*1620*/  IMAD.MOV.U32 R15, RZ, RZ, 0x3e928af3 ;  /* 0x3e928af3ff0f7424 */ /* 0x000fe200078e00ff */
[----:B------:R-:W-:-:S05]  /*1630*/  UMOV UR9, 0x3e5ade15 ;  /* 0x3e5ade1500097882 */ /* 0x000fca0000000000 */
[----:B------:R-:W-:Y:S01]  /*1640*/  DFMA R14, R22, UR8, R14 ;  /* 0x00000008160e7c2b */ /* 0x000fe2000800000e */
        /* <DEDUP_REMOVED lines=24> */
[----:B------:R-:W-:-:S08]  /*17d0*/  DFMA R14, R22, R14, 1 ;  /* 0x3ff00000160e742b */ /* 0x000fd0000000000e */
[----:B------:R-:W-:-:S10]  /*17e0*/  DFMA R14, R22, R14, 1 ;  /* 0x3ff00000160e742b */ /* 0x000fd4000000000e */
[----:B------:R-:W-:Y:S02]  /*17f0*/  IMAD R23, R16, 0x100000, R15 ;  /* 0x0010000010177824 */ /* 0x000fe400078e020f */
[----:B------:R-:W-:Y:S01]  /*1800*/  IMAD.MOV.U32 R22, RZ, RZ, R14 ;  /* 0x000000ffff167224 */ /* 0x000fe200078e000e */
[----:B------:R-:W-:Y:S06]  /*1810*/  @!P0 BRA `(.L_x_30) ;  /* 0x0000000000308947 */ /* 0x000fec0003800000 */
[----:B------:R-:W-:Y:S01]  /*1820*/  FSETP.GEU.AND P2, PT, |R19|, 4.2275390625, PT ;  /* 0x408748001300780b */ /* 0x000fe20003f4e200 */
[C---:B------:R-:W-:Y:S02]  /*1830*/  DADD R22, R18.reuse, +INF ;  /* 0x7ff0000012167429 */ /* 0x040fe40000000000 */
[----:B------:R-:W-:-:S08]  /*1840*/  DSETP.GEU.AND P0, PT, R18, RZ, PT ;  /* 0x000000ff1200722a */ /* 0x000fd00003f0e000 */
[----:B------:R-:W-:Y:S02]  /*1850*/  FSEL R22, R22, RZ, P0 ;  /* 0x000000ff16167208 */ /* 0x000fe40000000000 */
[----:B------:R-:W-:Y:S02]  /*1860*/  @!P2 LEA.HI R17, R16, R16, RZ, 0x1 ;  /* 0x000000101011a211 */ /* 0x000fe400078f08ff */
[----:B------:R-:W-:Y:S02]  /*1870*/  FSEL R23, R23, RZ, P0 ;  /* 0x000000ff17177208 */ /* 0x000fe40000000000 */
[----:B------:R-:W-:-:S04]  /*1880*/  @!P2 SHF.R.S32.HI R17, RZ, 0x1, R17 ;  /* 0x00000001ff11a819 */ /* 0x000fc80000011411 */
[----:B------:R-:W-:Y:S01]  /*1890*/  @!P2 LEA R15, R17, R15, 0x14 ;  /* 0x0000000f110fa211 */ /* 0x000fe200078ea0ff */
[----:B------:R-:W-:-:S05]  /*18a0*/  @!P2 IMAD.IADD R16, R16, 0x1, -R17 ;  /* 0x000000011010a824 */ /* 0x000fca00078e0a11 */
[----:B------:R-:W-:Y:S01]  /*18b0*/  @!P2 LEA R17, R16, 0x3ff00000, 0x14 ;  /* 0x3ff000001011a811 */ /* 0x000fe200078ea0ff */
[----:B------:R-:W-:-:S06]  /*18c0*/  @!P2 IMAD.MOV.U32 R16, RZ, RZ, RZ ;  /* 0x000000ffff10a224 */ /* 0x000fcc00078e00ff */
[----:B------:R-:W-:-:S11]  /*18d0*/  @!P2 DMUL R22, R14, R16 ;  /* 0x000000100e16a228 */ /* 0x000fd60000000000 */
.L_x_30:
[----:B------:R-:W-:Y:S01]  /*18e0*/  DFMA R20, R20, R22, R22 ;  /* 0x000000161414722b */ /* 0x000fe20000000016 */
[----:B------:R-:W-:Y:S01]  /*18f0*/  IMAD.MOV.U32 R14, RZ, RZ, R0 ;  /* 0x000000ffff0e7224 */ /* 0x000fe200078e0000 */
[----:B------:R-:W-:Y:S01]  /*1900*/  DSETP.NEU.AND P0, PT, |R22|, +INF , PT ;  /* 0x7ff000001600742a */ /* 0x000fe20003f0d200 */
[----:B------:R-:W-:-:S07]  /*1910*/  IMAD.MOV.U32 R15, RZ, RZ, 0x0 ;  /* 0x00000000ff0f7424 */ /* 0x000fce00078e00ff */
[----:B------:R-:W-:Y:S02]  /*1920*/  FSEL R16, R22, R20, !P0 ;  /* 0x0000001416107208 */ /* 0x000fe40004000000 */
[----:B------:R-:W-:Y:S01]  /*1930*/  FSEL R17, R23, R21, !P0 ;  /* 0x0000001517117208 */ /* 0x000fe20004000000 */
[----:B------:R-:W-:Y:S06]  /*1940*/  RET.REL.NODEC R14 `(matrixSigmoid) ;  /* 0xffffffe40eac7950 */ /* 0x000fec0003c3ffff */
.L_x_31:
[----:B------:R-:W-:-:S00]  /*1950*/  BRA `(.L_x_31) ;  /* 0xfffffffc00fc7947 */ /* 0x000fc0000383ffff */
[----:B------:R-:W-:-:S00]  /*1960*/  NOP ;  /* 0x0000000000007918 */ /* 0x000fc00000000000 */
        /* <DEDUP_REMOVED lines=9> */
.L_x_33:


//--------------------- .nv.shared.reserved.0     --------------------------
	.section	.nv.shared.reserved.0,"aw",@nobits
	.weak		__nv_reservedSMEM_offset_0_alias
	.size		__nv_reservedSMEM_offset_0_alias, 0, 64
	.other		__nv_reservedSMEM_offset_0_alias,@"STO_CUDA_RESERVED_SHARED STV_DEFAULT"
__nv_reservedSMEM_offset_0_alias:
	.zero		0
	.zero		64


//--------------------- .nv.constant0.matrixSigmoid --------------------------
	.section	.nv.constant0.matrixSigmoid,"a",@progbits
	.sectionflags	@""
	.align	4
.nv.constant0.matrixSigmoid:
	.zero		924


//--------------------- SYMBOLS --------------------------

	.type		.nv.reservedSmem.offset0,@object
	.size		.nv.reservedSmem.offset0,0x4
